	.target	sm_100a

	.elftype	@"ET_EXEC"


//--------------------- .note.nv.tkinfo           --------------------------
	.section	.note.nv.tkinfo,"",@"SHT_NOTE"
	.sectionflags	@"SHF_NOTE_NV_TKINFO"
	.tkinfo
        /*0018*/ 	.word	0x00000002
        /*0030*/ 	.string	""
        /*0030*/ 	.string	"ptxas"
        /*0030*/ 	.string	"Cuda compilation tools, release 13.0, V13.0.88"
        /*0030*/ 	.string	"Build cuda_13.0.r13.0/compiler.36424714_0"
        /*0030*/ 	.string	"-arch sm_100a -m 64 "



//--------------------- .note.nv.cuinfo           --------------------------
	.section	.note.nv.cuinfo,"",@"SHT_NOTE"
	.sectionflags	@"SHF_NOTE_NV_CUINFO"
        /*0018*/ 	.short	0x0002
        /*001a*/ 	.short	0x0064
        /*001c*/ 	.short	0x0082
	.zero		2


//--------------------- .nv.info                  --------------------------
	.section	.nv.info,"",@"SHT_CUDA_INFO"
	.align	4


	//----- nvinfo : EIATTR_REGCOUNT
	.align		4
        /*0000*/ 	.byte	0x04, 0x2f
        /*0002*/ 	.short	(.L_19 - .L_18)
	.align		4
.L_18:
        /*0004*/ 	.word	index@(_ZN7cutlass13device_kernelINS_4gemm6kernel13GemmUniversalIN4cute5tupleIJiiiiEEENS1_10collective13CollectiveMmaINS1_35MainloopSm100TmaUmmaWarpSpecializedILi8ELi2ELi4ENS5_IJNS4_1CILi8EEENSA_ILi1EEESC_EEEEENS5_IJNSA_ILi256EEENSA_ILi128EEENSA_ILi32EEEEEEfNS5_IJlSC_lEEEfSJ_NS4_8TiledMMAINS4_8MMA_AtomIJNS4_23SM100_MMA_TF32_2x1SM_SSINS_10tfloat32_tESN_fLi256ELi128ELNS4_4UMMA5MajorE0ELSP_0ELNSO_7ScaleInE0ELSQ_0EEEEEENS4_6LayoutINS5_IJSC_SC_SC_EEENS5_IJNSA_ILi0EEESV_SV_EEEEENS5_IJNS4_10UnderscoreESY_SY_EEEEENS4_18SM100_TMA_2SM_LOADENS4_14ComposedLayoutINS4_7SwizzleILi3ELi4ELi3EEENS4_18smem_ptr_flag_bitsILi32EEENST_INS5_IJSB_SH_EEENS5_IJSH_SC_EEEEEEEvNS4_8identityENS4_28SM100_TMA_2SM_LOAD_MULTICASTES1A_vS1B_EENS_8epilogue10collective18CollectiveEpilogueINS1E_23Sm100TmaWarpSpecializedILi4ELi2ELi16ELb1ELb0EEEJNS5_IJSG_SG_SH_EEENS5_IJNST_ISG_SC_EENST_INSA_ILi16EEESC_EEEEEfSJ_fSJ_NS1E_6fusion15FusionCallbacksIS1I_NS1O_17LinearCombinationIffffLNS_15FloatRoundStyleE2EEES1J_S1N_JEEENS4_5SM1004TMEM4LOAD26SM100_TMEM_LOAD_32dp32b16xENS4_13SM90_TMA_LOADENS12_INS13_ILi2ELi4ELi3EEES16_NST_INS5_IJSB_S1L_EEENS5_IJS1L_SC_EEEEEEENS4_39AutoVectorizingCopyWithAssumedAlignmentILi128EEENS4_14SM90_TMA_STOREES23_S25_S25_EEEvvEEEEvNT_6ParamsE)
        /*0008*/ 	.word	0x0000004f


	//----- nvinfo : EIATTR_FRAME_SIZE
	.align		4
.L_19:
        /*000c*/ 	.byte	0x04, 0x11
        /*000e*/ 	.short	(.L_21 - .L_20)
	.align		4
.L_20:
        /*0010*/ 	.word	index@($__internal_2_$__cuda_sm10x_tcgen05_guardrail_trap_unallocated_columns_being_dealloced)
        /*0014*/ 	.word	0x00000000


	//----- nvinfo : EIATTR_FRAME_SIZE
	.align		4
.L_21:
        /*0018*/ 	.byte	0x04, 0x11
        /*001a*/ 	.short	(.L_23 - .L_22)
	.align		4
.L_22:
        /*001c*/ 	.word	index@($__internal_1_$__cuda_sm10x_tcgen05_guardrail_trap_phase_invalid_during_alloc)
        /*0020*/ 	.word	0x00000000


	//----- nvinfo : EIATTR_FRAME_SIZE
	.align		4
.L_23:
        /*0024*/ 	.byte	0x04, 0x11
        /*0026*/ 	.short	(.L_25 - .L_24)
	.align		4
.L_24:
        /*0028*/ 	.word	index@($__internal_0_$__cuda_sm10x_tcgen05_guardrail_trap_col_being_dealloced_not_returned_by_alloc)
        /*002c*/ 	.word	0x00000000


	//----- nvinfo : EIATTR_FRAME_SIZE
	.align		4
.L_25:
        /*0030*/ 	.byte	0x04, 0x11
        /*0032*/ 	.short	(.L_27 - .L_26)
	.align		4
.L_26:
        /*0034*/ 	.word	index@(_ZN7cutlass13device_kernelINS_4gemm6kernel13GemmUniversalIN4cute5tupleIJiiiiEEENS1_10collective13CollectiveMmaINS1_35MainloopSm100TmaUmmaWarpSpecializedILi8ELi2ELi4ENS5_IJNS4_1CILi8EEENSA_ILi1EEESC_EEEEENS5_IJNSA_ILi256EEENSA_ILi128EEENSA_ILi32EEEEEEfNS5_IJlSC_lEEEfSJ_NS4_8TiledMMAINS4_8MMA_AtomIJNS4_23SM100_MMA_TF32_2x1SM_SSINS_10tfloat32_tESN_fLi256ELi128ELNS4_4UMMA5MajorE0ELSP_0ELNSO_7ScaleInE0ELSQ_0EEEEEENS4_6LayoutINS5_IJSC_SC_SC_EEENS5_IJNSA_ILi0EEESV_SV_EEEEENS5_IJNS4_10UnderscoreESY_SY_EEEEENS4_18SM100_TMA_2SM_LOADENS4_14ComposedLayoutINS4_7SwizzleILi3ELi4ELi3EEENS4_18smem_ptr_flag_bitsILi32EEENST_INS5_IJSB_SH_EEENS5_IJSH_SC_EEEEEEEvNS4_8identityENS4_28SM100_TMA_2SM_LOAD_MULTICASTES1A_vS1B_EENS_8epilogue10collective18CollectiveEpilogueINS1E_23Sm100TmaWarpSpecializedILi4ELi2ELi16ELb1ELb0EEEJNS5_IJSG_SG_SH_EEENS5_IJNST_ISG_SC_EENST_INSA_ILi16EEESC_EEEEEfSJ_fSJ_NS1E_6fusion15FusionCallbacksIS1I_NS1O_17LinearCombinationIffffLNS_15FloatRoundStyleE2EEES1J_S1N_JEEENS4_5SM1004TMEM4LOAD26SM100_TMEM_LOAD_32dp32b16xENS4_13SM90_TMA_LOADENS12_INS13_ILi2ELi4ELi3EEES16_NST_INS5_IJSB_S1L_EEENS5_IJS1L_SC_EEEEEEENS4_39AutoVectorizingCopyWithAssumedAlignmentILi128EEENS4_14SM90_TMA_STOREES23_S25_S25_EEEvvEEEEvNT_6ParamsE)
        /*0038*/ 	.word	0x00000000


	//----- nvinfo : EIATTR_MIN_STACK_SIZE
	.align		4
.L_27:
        /*003c*/ 	.byte	0x04, 0x12
        /*003e*/ 	.short	(.L_29 - .L_28)
	.align		4
.L_28:
        /*0040*/ 	.word	index@(_ZN7cutlass13device_kernelINS_4gemm6kernel13GemmUniversalIN4cute5tupleIJiiiiEEENS1_10collective13CollectiveMmaINS1_35MainloopSm100TmaUmmaWarpSpecializedILi8ELi2ELi4ENS5_IJNS4_1CILi8EEENSA_ILi1EEESC_EEEEENS5_IJNSA_ILi256EEENSA_ILi128EEENSA_ILi32EEEEEEfNS5_IJlSC_lEEEfSJ_NS4_8TiledMMAINS4_8MMA_AtomIJNS4_23SM100_MMA_TF32_2x1SM_SSINS_10tfloat32_tESN_fLi256ELi128ELNS4_4UMMA5MajorE0ELSP_0ELNSO_7ScaleInE0ELSQ_0EEEEEENS4_6LayoutINS5_IJSC_SC_SC_EEENS5_IJNSA_ILi0EEESV_SV_EEEEENS5_IJNS4_10UnderscoreESY_SY_EEEEENS4_18SM100_TMA_2SM_LOADENS4_14ComposedLayoutINS4_7SwizzleILi3ELi4ELi3EEENS4_18smem_ptr_flag_bitsILi32EEENST_INS5_IJSB_SH_EEENS5_IJSH_SC_EEEEEEEvNS4_8identityENS4_28SM100_TMA_2SM_LOAD_MULTICASTES1A_vS1B_EENS_8epilogue10collective18CollectiveEpilogueINS1E_23Sm100TmaWarpSpecializedILi4ELi2ELi16ELb1ELb0EEEJNS5_IJSG_SG_SH_EEENS5_IJNST_ISG_SC_EENST_INSA_ILi16EEESC_EEEEEfSJ_fSJ_NS1E_6fusion15FusionCallbacksIS1I_NS1O_17LinearCombinationIffffLNS_15FloatRoundStyleE2EEES1J_S1N_JEEENS4_5SM1004TMEM4LOAD26SM100_TMEM_LOAD_32dp32b16xENS4_13SM90_TMA_LOADENS12_INS13_ILi2ELi4ELi3EEES16_NST_INS5_IJSB_S1L_EEENS5_IJS1L_SC_EEEEEEENS4_39AutoVectorizingCopyWithAssumedAlignmentILi128EEENS4_14SM90_TMA_STOREES23_S25_S25_EEEvvEEEEvNT_6ParamsE)
        /*0044*/ 	.word	0x00000000
.L_29:


//--------------------- .nv.compat                --------------------------
	.section	.nv.compat,"",@"SHT_CUDA_COMPAT_INFO"
	.align	4
        /*0000*/ 	.byte	0x02, 0x09, 0x01, 0x00, 0x02, 0x02, 0x02, 0x00, 0x02, 0x05, 0x05, 0x00, 0x03, 0x07, 0x01, 0x01
        /*0010*/ 	.byte	0x02, 0x03, 0x01, 0x00, 0x02, 0x06, 0x01, 0x00, 0x04, 0x0b, 0x08, 0x00, 0x09, 0x00, 0x00, 0x00
        /*0020*/ 	.byte	0x00, 0x00, 0x00, 0x00


//--------------------- .nv.info._ZN7cutlass13device_kernelINS_4gemm6kernel13GemmUniversalIN4cute5tupleIJiiiiEEENS1_10collective13CollectiveMmaINS1_35MainloopSm100TmaUmmaWarpSpecializedILi8ELi2ELi4ENS5_IJNS4_1CILi8EEENSA_ILi1EEESC_EEEEENS5_IJNSA_ILi256EEENSA_ILi128EEENSA_ILi32EEEEEEfNS5_IJlSC_lEEEfSJ_NS4_8TiledMMAINS4_8MMA_AtomIJNS4_23SM100_MMA_TF32_2x1SM_SSINS_10tfloat32_tESN_fLi256ELi128ELNS4_4UMMA5MajorE0ELSP_0ELNSO_7ScaleInE0ELSQ_0EEEEEENS4_6LayoutINS5_IJSC_SC_SC_EEENS5_IJNSA_ILi0EEESV_SV_EEEEENS5_IJNS4_10UnderscoreESY_SY_EEEEENS4_18SM100_TMA_2SM_LOADENS4_14ComposedLayoutINS4_7SwizzleILi3ELi4ELi3EEENS4_18smem_ptr_flag_bitsILi32EEENST_INS5_IJSB_SH_EEENS5_IJSH_SC_EEEEEEEvNS4_8identityENS4_28SM100_TMA_2SM_LOAD_MULTICASTES1A_vS1B_EENS_8epilogue10collective18CollectiveEpilogueINS1E_23Sm100TmaWarpSpecializedILi4ELi2ELi16ELb1ELb0EEEJNS5_IJSG_SG_SH_EEENS5_IJNST_ISG_SC_EENST_INSA_ILi16EEESC_EEEEEfSJ_fSJ_NS1E_6fusion15FusionCallbacksIS1I_NS1O_17LinearCombinationIffffLNS_15FloatRoundStyleE2EEES1J_S1N_JEEENS4_5SM1004TMEM4LOAD26SM100_TMEM_LOAD_32dp32b16xENS4_13SM90_TMA_LOADENS12_INS13_ILi2ELi4ELi3EEES16_NST_INS5_IJSB_S1L_EEENS5_IJS1L_SC_EEEEEEENS4_39AutoVectorizingCopyWithAssumedAlignmentILi128EEENS4_14SM90_TMA_STOREES23_S25_S25_EEEvvEEEEvNT_6ParamsE --------------------------
	.section	.nv.info._ZN7cutlass13device_kernelINS_4gemm6kernel13GemmUniversalIN4cute5tupleIJiiiiEEENS1_10collective13CollectiveMmaINS1_35MainloopSm100TmaUmmaWarpSpecializedILi8ELi2ELi4ENS5_IJNS4_1CILi8EEENSA_ILi1EEESC_EEEEENS5_IJNSA_ILi256EEENSA_ILi128EEENSA_ILi32EEEEEEfNS5_IJlSC_lEEEfSJ_NS4_8TiledMMAINS4_8MMA_AtomIJNS4_23SM100_MMA_TF32_2x1SM_SSINS_10tfloat32_tESN_fLi256ELi128ELNS4_4UMMA5MajorE0ELSP_0ELNSO_7ScaleInE0ELSQ_0EEEEEENS4_6LayoutINS5_IJSC_SC_SC_EEENS5_IJNSA_ILi0EEESV_SV_EEEEENS5_IJNS4_10UnderscoreESY_SY_EEEEENS4_18SM100_TMA_2SM_LOADENS4_14ComposedLayoutINS4_7SwizzleILi3ELi4ELi3EEENS4_18smem_ptr_flag_bitsILi32EEENST_INS5_IJSB_SH_EEENS5_IJSH_SC_EEEEEEEvNS4_8identityENS4_28SM100_TMA_2SM_LOAD_MULTICASTES1A_vS1B_EENS_8epilogue10collective18CollectiveEpilogueINS1E_23Sm100TmaWarpSpecializedILi4ELi2ELi16ELb1ELb0EEEJNS5_IJSG_SG_SH_EEENS5_IJNST_ISG_SC_EENST_INSA_ILi16EEESC_EEEEEfSJ_fSJ_NS1E_6fusion15FusionCallbacksIS1I_NS1O_17LinearCombinationIffffLNS_15FloatRoundStyleE2EEES1J_S1N_JEEENS4_5SM1004TMEM4LOAD26SM100_TMEM_LOAD_32dp32b16xENS4_13SM90_TMA_LOADENS12_INS13_ILi2ELi4ELi3EEES16_NST_INS5_IJSB_S1L_EEENS5_IJS1L_SC_EEEEEEENS4_39AutoVectorizingCopyWithAssumedAlignmentILi128EEENS4_14SM90_TMA_STOREES23_S25_S25_EEEvvEEEEvNT_6ParamsE,"",@"SHT_CUDA_INFO"
	.sectionflags	@""
	.align	4


	//----- nvinfo : EIATTR_CUDA_API_VERSION
	.align		4
        /*0000*/ 	.byte	0x04, 0x37
        /*0002*/ 	.short	(.L_31 - .L_30)
.L_30:
        /*0004*/ 	.word	0x00000082


	//----- nvinfo : EIATTR_KPARAM_INFO
	.align		4
.L_31:
        /*0008*/ 	.byte	0x04, 0x17
        /*000a*/ 	.short	(.L_33 - .L_32)
.L_32:
        /*000c*/ 	.word	0x00000000
        /*0010*/ 	.short	0x0000
        /*0012*/ 	.short	0x0000
        /*0014*/ 	.byte	0x00, 0xf0, 0x01, 0x20


	//----- nvinfo : EIATTR_AT_ENTRY_FRAGMENTS
	.align		4
.L_33:
        /*0018*/ 	.byte	0x04, 0x4f
        /*001a*/ 	.short	(.L_35 - .L_34)


	//   ....[0]....
.L_34:
        /*001c*/ 	.word	0x00000007


	//----- nvinfo : EIATTR_RESERVED_SMEM_USED
	.align		4
.L_35:
        /*0020*/ 	.byte	0x01, 0x41
	.zero		2


	//----- nvinfo : EIATTR_SPARSE_MMA_MASK
	.align		4
        /*0024*/ 	.byte	0x03, 0x50
        /*0026*/ 	.short	0x0000


	//----- nvinfo : EIATTR_TCGEN05_2CTA_USED
	.align		4
        /*0028*/ 	.byte	0x01, 0x52
	.zero		2


	//----- nvinfo : EIATTR_MAXREG_COUNT
	.align		4
        /*002c*/ 	.byte	0x03, 0x1b
        /*002e*/ 	.short	0x00ff


	//----- nvinfo : EIATTR_NUM_BARRIERS
	.align		4
        /*0030*/ 	.byte	0x02, 0x4c
        /*0032*/ 	.byte	0x07
	.zero		1


	//----- nvinfo : EIATTR_EXTERNS
	.align		4
        /*0034*/ 	.byte	0x04, 0x0f
        /*0036*/ 	.short	(.L_37 - .L_36)


	//   ....[0]....
	.align		4
.L_36:
        /*0038*/ 	.word	index@(__assertfail)


	//----- nvinfo : EIATTR_MERCURY_ISA_VERSION
	.align		4
.L_37:
        /*003c*/ 	.byte	0x03, 0x5f
        /*003e*/ 	.short	0x0101


	//----- nvinfo : EIATTR_INT_WARP_WIDE_INSTR_OFFSETS
	.align		4
        /*0040*/ 	.byte	0x04, 0x31
        /*0042*/ 	.short	(.L_39 - .L_38)


	//   ....[0]....
.L_38:
        /*0044*/ 	.word	0x00000e60


	//   ....[1]....
        /*0048*/ 	.word	0x00000f10


	//   ....[2]....
        /*004c*/ 	.word	0x000046f0


	//   ....[3]....
        /*0050*/ 	.word	0x00004720


	//   ....[4]....
        /*0054*/ 	.word	0x00004740


	//   ....[5]....
        /*0058*/ 	.word	0x00005340


	//   ....[6]....
        /*005c*/ 	.word	0x000053a0


	//   ....[7]....
        /*0060*/ 	.word	0x00005490


	//   ....[8]....
        /*0064*/ 	.word	0x00005510


	//   ....[9]....
        /*0068*/ 	.word	0x000055f0


	//   ....[10]....
        /*006c*/ 	.word	0x00005670


	//   ....[11]....
        /*0070*/ 	.word	0x00005760


	//   ....[12]....
        /*0074*/ 	.word	0x000057f0


	//   ....[13]....
        /*0078*/ 	.word	0x000058e0


	//   ....[14]....
        /*007c*/ 	.word	0x00005960


	//   ....[15]....
        /*0080*/ 	.word	0x00005a60


	//   ....[16]....
        /*0084*/ 	.word	0x00005ae0


	//   ....[17]....
        /*0088*/ 	.word	0x00005be0


	//   ....[18]....
        /*008c*/ 	.word	0x00005c70


	//   ....[19]....
        /*0090*/ 	.word	0x00005d70


	//   ....[20]....
        /*0094*/ 	.word	0x00005e00


	//----- nvinfo : EIATTR_COOP_GROUP_MASK_REGIDS
	.align		4
.L_39:
        /*0098*/ 	.byte	0x04, 0x29
        /*009a*/ 	.short	(.L_41 - .L_40)


	//   ....[0]....
.L_40:
        /*009c*/ 	.word	0xffffffff


	//   ....[1]....
        /*00a0*/ 	.word	0xffffffff


	//   ....[2]....
        /*00a4*/ 	.word	0xffffffff


	//   ....[3]....
        /*00a8*/ 	.word	0xffffffff


	//   ....[4]....
        /*00ac*/ 	.word	0xffffffff


	//   ....[5]....
        /*00b0*/ 	.word	0xffffffff


	//   ....[6]....
        /*00b4*/ 	.word	0xffffffff


	//   ....[7]....
        /*00b8*/ 	.word	0xffffffff


	//   ....[8]....
        /*00bc*/ 	.word	0xffffffff


	//   ....[9]....
        /*00c0*/ 	.word	0xffffffff


	//   ....[10]....
        /*00c4*/ 	.word	0xffffffff


	//   ....[11]....
        /*00c8*/ 	.word	0xffffffff


	//   ....[12]....
        /*00cc*/ 	.word	0xffffffff


	//   ....[13]....
        /*00d0*/ 	.word	0xffffffff


	//----- nvinfo : EIATTR_COOP_GROUP_INSTR_OFFSETS
	.align		4
.L_41:
        /*00d4*/ 	.byte	0x04, 0x28
        /*00d6*/ 	.short	(.L_43 - .L_42)


	//   ....[0]....
.L_42:
        /*00d8*/ 	.word	0x000000b0


	//   ....[1]....
        /*00dc*/ 	.word	0x00000520


	//   ....[2]....
        /*00e0*/ 	.word	0x00000770


	//   ....[3]....
        /*00e4*/ 	.word	0x00000910


	//   ....[4]....
        /*00e8*/ 	.word	0x00000a10


	//   ....[5]....
        /*00ec*/ 	.word	0x00000b80


	//   ....[6]....
        /*00f0*/ 	.word	0x00000d20


	//   ....[7]....
        /*00f4*/ 	.word	0x00000f80


	//   ....[8]....
        /*00f8*/ 	.word	0x000023a0


	//   ....[9]....
        /*00fc*/ 	.word	0x000034d0


	//   ....[10]....
        /*0100*/ 	.word	0x000039a0


	//   ....[11]....
        /*0104*/ 	.word	0x000039d0


	//   ....[12]....
        /*0108*/ 	.word	0x000045f0


	//   ....[13]....
        /*010c*/ 	.word	0x00004800


	//----- nvinfo : EIATTR_VRC_CTA_INIT_COUNT
	.align		4
.L_43:
        /*0110*/ 	.byte	0x02, 0x4a
        /*0112*/ 	.byte	0x80
	.zero		1


	//----- nvinfo : EIATTR_SYSCALL_OFFSETS
	.align		4
        /*0114*/ 	.byte	0x04, 0x46
        /*0116*/ 	.short	(.L_45 - .L_44)


	//   ....[0]....
.L_44:
        /*0118*/ 	.word	0x00006a80


	//   ....[1]....
        /*011c*/ 	.word	0x00006b70


	//   ....[2]....
        /*0120*/ 	.word	0x00007330


	//   ....[3]....
        /*0124*/ 	.word	0x00007ab0


	//   ....[4]....
        /*0128*/ 	.word	0x00008200


	//   ....[5]....
        /*012c*/ 	.word	0x00008990


	//   ....[6]....
        /*0130*/ 	.word	0x00009120


	//   ....[7]....
        /*0134*/ 	.word	0x000098e0


	//   ....[8]....
        /*0138*/ 	.word	0x0000a070


	//   ....[9]....
        /*013c*/ 	.word	0x0000a7b0


	//----- nvinfo : EIATTR_MBARRIER_INSTR_OFFSETS
	.align		4
.L_45:
        /*0140*/ 	.byte	0x04, 0x39
        /*0142*/ 	.short	(.L_47 - .L_46)


	//   ....[0]....
.L_46:
        /*0144*/ 	.word	0x00000660
        /*0148*/ 	.word	0x000000ff
        /*014c*/ 	.word	0x00000000
        /*0150*/ 	.short	0x0100
        /*0152*/ 	.byte	0x04
	.zero		1


	//   ....[1]....
        /*0154*/ 	.word	0x00000670
        /*0158*/ 	.word	0x000000ff
        /*015c*/ 	.word	0x00000040
        /*0160*/ 	.short	0x0100
        /*0162*/ 	.byte	0x04
	.zero		1


	//   ....[2]....
        /*0164*/ 	.word	0x00000680
        /*0168*/ 	.word	0x000000ff
        /*016c*/ 	.word	0x00000008
        /*0170*/ 	.short	0x0100
        /*0172*/ 	.byte	0x04
	.zero		1


	//   ....[3]....
        /*0174*/ 	.word	0x00000690
        /*0178*/ 	.word	0x000000ff
        /*017c*/ 	.word	0x00000048
        /*0180*/ 	.short	0x0100
        /*0182*/ 	.byte	0x04
	.zero		1


	//   ....[4]....
        /*0184*/ 	.word	0x000006a0
        /*0188*/ 	.word	0x000000ff
        /*018c*/ 	.word	0x00000010
        /*0190*/ 	.short	0x0100
        /*0192*/ 	.byte	0x04
	.zero		1


	//   ....[5]....
        /*0194*/ 	.word	0x000006b0
        /*0198*/ 	.word	0x000000ff
        /*019c*/ 	.word	0x00000050
        /*01a0*/ 	.short	0x0100
        /*01a2*/ 	.byte	0x04
	.zero		1


	//   ....[6]....
        /*01a4*/ 	.word	0x000006c0
        /*01a8*/ 	.word	0x000000ff
        /*01ac*/ 	.word	0x00000018
        /*01b0*/ 	.short	0x0100
        /*01b2*/ 	.byte	0x04
	.zero		1


	//   ....[7]....
        /*01b4*/ 	.word	0x000006d0
        /*01b8*/ 	.word	0x000000ff
        /*01bc*/ 	.word	0x00000058
        /*01c0*/ 	.short	0x0100
        /*01c2*/ 	.byte	0x04
	.zero		1


	//   ....[8]....
        /*01c4*/ 	.word	0x000006e0
        /*01c8*/ 	.word	0x000000ff
        /*01cc*/ 	.word	0x00000020
        /*01d0*/ 	.short	0x0100
        /*01d2*/ 	.byte	0x04
	.zero		1


	//   ....[9]....
        /*01d4*/ 	.word	0x000006f0
        /*01d8*/ 	.word	0x000000ff
        /*01dc*/ 	.word	0x00000060
        /*01e0*/ 	.short	0x0100
        /*01e2*/ 	.byte	0x04
	.zero		1


	//   ....[10]....
        /*01e4*/ 	.word	0x00000700
        /*01e8*/ 	.word	0x000000ff
        /*01ec*/ 	.word	0x00000028
        /*01f0*/ 	.short	0x0100
        /*01f2*/ 	.byte	0x04
	.zero		1


	//   ....[11]....
        /*01f4*/ 	.word	0x00000710
        /*01f8*/ 	.word	0x000000ff
        /*01fc*/ 	.word	0x00000068
        /*0200*/ 	.short	0x0100
        /*0202*/ 	.byte	0x04
	.zero		1


	//   ....[12]....
        /*0204*/ 	.word	0x00000720
        /*0208*/ 	.word	0x000000ff
        /*020c*/ 	.word	0x00000030
        /*0210*/ 	.short	0x0100
        /*0212*/ 	.byte	0x04
	.zero		1


	//   ....[13]....
        /*0214*/ 	.word	0x00000730
        /*0218*/ 	.word	0x000000ff
        /*021c*/ 	.word	0x00000070
        /*0220*/ 	.short	0x0100
        /*0222*/ 	.byte	0x04
	.zero		1


	//   ....[14]....
        /*0224*/ 	.word	0x00000740
        /*0228*/ 	.word	0x000000ff
        /*022c*/ 	.word	0x00000038
        /*0230*/ 	.short	0x0100
        /*0232*/ 	.byte	0x04
	.zero		1


	//   ....[15]....
        /*0234*/ 	.word	0x00000750
        /*0238*/ 	.word	0x000000ff
        /*023c*/ 	.word	0x00000078
        /*0240*/ 	.short	0x0100
        /*0242*/ 	.byte	0x04
	.zero		1


	//   ....[16]....
        /*0244*/ 	.word	0x00000880
        /*0248*/ 	.word	0x000000ff
        /*024c*/ 	.word	0x00000080
        /*0250*/ 	.short	0x0100
        /*0252*/ 	.byte	0x04
	.zero		1


	//   ....[17]....
        /*0254*/ 	.word	0x00000890
        /*0258*/ 	.word	0x000000ff
        /*025c*/ 	.word	0x000000a0
        /*0260*/ 	.short	0x0100
        /*0262*/ 	.byte	0x04
	.zero		1


	//   ....[18]....
        /*0264*/ 	.word	0x000008a0
        /*0268*/ 	.word	0x000000ff
        /*026c*/ 	.word	0x00000088
        /*0270*/ 	.short	0x0100
        /*0272*/ 	.byte	0x04
	.zero		1


	//   ....[19]....
        /*0274*/ 	.word	0x000008b0
        /*0278*/ 	.word	0x000000ff
        /*027c*/ 	.word	0x000000a8
        /*0280*/ 	.short	0x0100
        /*0282*/ 	.byte	0x04
	.zero		1


	//   ....[20]....
        /*0284*/ 	.word	0x000008c0
        /*0288*/ 	.word	0x000000ff
        /*028c*/ 	.word	0x00000090
        /*0290*/ 	.short	0x0100
        /*0292*/ 	.byte	0x04
	.zero		1


	//   ....[21]....
        /*0294*/ 	.word	0x000008d0
        /*0298*/ 	.word	0x000000ff
        /*029c*/ 	.word	0x000000b0
        /*02a0*/ 	.short	0x0100
        /*02a2*/ 	.byte	0x04
	.zero		1


	//   ....[22]....
        /*02a4*/ 	.word	0x000008e0
        /*02a8*/ 	.word	0x000000ff
        /*02ac*/ 	.word	0x00000098
        /*02b0*/ 	.short	0x0100
        /*02b2*/ 	.byte	0x04
	.zero		1


	//   ....[23]....
        /*02b4*/ 	.word	0x000008f0
        /*02b8*/ 	.word	0x000000ff
        /*02bc*/ 	.word	0x000000b8
        /*02c0*/ 	.short	0x0100
        /*02c2*/ 	.byte	0x04
	.zero		1


	//   ....[24]....
        /*02c4*/ 	.word	0x000009e0
        /*02c8*/ 	.word	0x000000ff
        /*02cc*/ 	.word	0x000000c0
        /*02d0*/ 	.short	0x0100
        /*02d2*/ 	.byte	0x06
	.zero		1


	//   ....[25]....
        /*02d4*/ 	.word	0x000009f0
        /*02d8*/ 	.word	0x000000ff
        /*02dc*/ 	.word	0x000000c8
        /*02e0*/ 	.short	0x0100
        /*02e2*/ 	.byte	0x06
	.zero		1


	//   ....[26]....
        /*02e4*/ 	.word	0x00000b30
        /*02e8*/ 	.word	0x000000ff
        /*02ec*/ 	.word	0x000000d0
        /*02f0*/ 	.short	0x0100
        /*02f2*/ 	.byte	0x06
	.zero		1


	//   ....[27]....
        /*02f4*/ 	.word	0x00000b40
        /*02f8*/ 	.word	0x000000ff
        /*02fc*/ 	.word	0x000000e0
        /*0300*/ 	.short	0x0100
        /*0302*/ 	.byte	0x06
	.zero		1


	//   ....[28]....
        /*0304*/ 	.word	0x00000b50
        /*0308*/ 	.word	0x000000ff
        /*030c*/ 	.word	0x000000d8
        /*0310*/ 	.short	0x0100
        /*0312*/ 	.byte	0x06
	.zero		1


	//   ....[29]....
        /*0314*/ 	.word	0x00000b60
        /*0318*/ 	.word	0x000000ff
        /*031c*/ 	.word	0x000000e8
        /*0320*/ 	.short	0x0100
        /*0322*/ 	.byte	0x06
	.zero		1


	//   ....[30]....
        /*0324*/ 	.word	0x00000c90
        /*0328*/ 	.word	0x000000ff
        /*032c*/ 	.word	0x000000f0
        /*0330*/ 	.short	0x0100
        /*0332*/ 	.byte	0x04
	.zero		1


	//   ....[31]....
        /*0334*/ 	.word	0x00000ca0
        /*0338*/ 	.word	0x000000ff
        /*033c*/ 	.word	0x00000110
        /*0340*/ 	.short	0x0100
        /*0342*/ 	.byte	0x04
	.zero		1


	//   ....[32]....
        /*0344*/ 	.word	0x00000cb0
        /*0348*/ 	.word	0x000000ff
        /*034c*/ 	.word	0x000000f8
        /*0350*/ 	.short	0x0100
        /*0352*/ 	.byte	0x04
	.zero		1


	//   ....[33]....
        /*0354*/ 	.word	0x00000cc0
        /*0358*/ 	.word	0x000000ff
        /*035c*/ 	.word	0x00000118
        /*0360*/ 	.short	0x0100
        /*0362*/ 	.byte	0x04
	.zero		1


	//   ....[34]....
        /*0364*/ 	.word	0x00000cd0
        /*0368*/ 	.word	0x000000ff
        /*036c*/ 	.word	0x00000100
        /*0370*/ 	.short	0x0100
        /*0372*/ 	.byte	0x04
	.zero		1


	//   ....[35]....
        /*0374*/ 	.word	0x00000ce0
        /*0378*/ 	.word	0x000000ff
        /*037c*/ 	.word	0x00000120
        /*0380*/ 	.short	0x0100
        /*0382*/ 	.byte	0x04
	.zero		1


	//   ....[36]....
        /*0384*/ 	.word	0x00000cf0
        /*0388*/ 	.word	0x000000ff
        /*038c*/ 	.word	0x00000108
        /*0390*/ 	.short	0x0100
        /*0392*/ 	.byte	0x04
	.zero		1


	//   ....[37]....
        /*0394*/ 	.word	0x00000d00
        /*0398*/ 	.word	0x000000ff
        /*039c*/ 	.word	0x00000128
        /*03a0*/ 	.short	0x0100
        /*03a2*/ 	.byte	0x04
	.zero		1


	//   ....[38]....
        /*03a4*/ 	.word	0x00000e00
        /*03a8*/ 	.word	0x000000ff
        /*03ac*/ 	.word	0x00000130
        /*03b0*/ 	.short	0x0100
        /*03b2*/ 	.byte	0x04
	.zero		1


	//   ....[39]....
        /*03b4*/ 	.word	0x00000e10
        /*03b8*/ 	.word	0x000000ff
        /*03bc*/ 	.word	0x00000140
        /*03c0*/ 	.short	0x0100
        /*03c2*/ 	.byte	0x04
	.zero		1


	//   ....[40]....
        /*03c4*/ 	.word	0x00000e20
        /*03c8*/ 	.word	0x000000ff
        /*03cc*/ 	.word	0x00000138
        /*03d0*/ 	.short	0x0100
        /*03d2*/ 	.byte	0x04
	.zero		1


	//   ....[41]....
        /*03d4*/ 	.word	0x00000e30
        /*03d8*/ 	.word	0x000000ff
        /*03dc*/ 	.word	0x00000148
        /*03e0*/ 	.short	0x0100
        /*03e2*/ 	.byte	0x04
	.zero		1


	//   ....[42]....
        /*03e4*/ 	.word	0x00000f30
        /*03e8*/ 	.word	0x000000ff
        /*03ec*/ 	.word	0x00000150
        /*03f0*/ 	.short	0x0100
        /*03f2*/ 	.byte	0x06
	.zero		1


	//   ....[43]....
        /*03f4*/ 	.word	0x00001be0
        /*03f8*/ 	.word	0x00000000
        /*03fc*/ 	.word	0x00000140
        /*0400*/ 	.short	0x010a
        /*0402*/ 	.byte	0xff
	.zero		1


	//   ....[44]....
        /*0404*/ 	.word	0x00001c10
        /*0408*/ 	.word	0x00000000
        /*040c*/ 	.word	0x00000130
        /*0410*/ 	.short	0x0101
        /*0412*/ 	.byte	0xff
	.zero		1


	//   ....[45]....
        /*0414*/ 	.word	0x00001cb0
        /*0418*/ 	.word	0x000000ff
        /*041c*/ 	.word	0x00000040
        /*0420*/ 	.short	0x010a
        /*0422*/ 	.byte	0x04
	.zero		1


	//   ....[46]....
        /*0424*/ 	.word	0x00001d80
        /*0428*/ 	.word	0x000000ff
        /*042c*/ 	.word	0x00000040
        /*0430*/ 	.short	0x010a
        /*0432*/ 	.byte	0x21
	.zero		1


	//   ....[47]....
        /*0434*/ 	.word	0x00001f30
        /*0438*/ 	.word	0x000000ff
        /*043c*/ 	.word	0x00000040
        /*0440*/ 	.short	0x010a
        /*0442*/ 	.byte	0x05
	.zero		1


	//   ....[48]....
        /*0444*/ 	.word	0x00002050
        /*0448*/ 	.word	0x000000ff
        /*044c*/ 	.word	0x000000c8
        /*0450*/ 	.short	0x0101
        /*0452*/ 	.byte	0x0d
	.zero		1


	//   ....[49]....
        /*0454*/ 	.word	0x00002070
        /*0458*/ 	.word	0x000000ff
        /*045c*/ 	.word	0x00000040
        /*0460*/ 	.short	0x010a
        /*0462*/ 	.byte	0x04
	.zero		1


	//   ....[50]....
        /*0464*/ 	.word	0x000020f0
        /*0468*/ 	.word	0x000000ff
        /*046c*/ 	.word	0x00000040
        /*0470*/ 	.short	0x010a
        /*0472*/ 	.byte	0x09
	.zero		1


	//   ....[51]....
        /*0474*/ 	.word	0x000022c0
        /*0478*/ 	.word	0x000000ff
        /*047c*/ 	.word	0x00000040
        /*0480*/ 	.short	0x010a
        /*0482*/ 	.byte	0x05
	.zero		1


	//   ....[52]....
        /*0484*/ 	.word	0x000023d0
        /*0488*/ 	.word	0x00000003
        /*048c*/ 	.word	0x000000d0
        /*0490*/ 	.short	0x010a
        /*0492*/ 	.byte	0xff
	.zero		1


	//   ....[53]....
        /*0494*/ 	.word	0x00002520
        /*0498*/ 	.word	0x00000000
        /*049c*/ 	.word	0x00000000
        /*04a0*/ 	.short	0x0101
        /*04a2*/ 	.byte	0xff
	.zero		1


	//   ....[54]....
        /*04a4*/ 	.word	0x00002ae0
        /*04a8*/ 	.word	0x000000ff
        /*04ac*/ 	.word	0x00000000
        /*04b0*/ 	.short	0x010a
        /*04b2*/ 	.byte	0x04
	.zero		1


	//   ....[55]....
        /*04b4*/ 	.word	0x00002b70
        /*04b8*/ 	.word	0x000000ff
        /*04bc*/ 	.word	0x00000000
        /*04c0*/ 	.short	0x010a
        /*04c2*/ 	.byte	0x05
	.zero		1


	//   ....[56]....
        /*04c4*/ 	.word	0x00002c00
        /*04c8*/ 	.word	0x000000ff
        /*04cc*/ 	.word	0x00000000
        /*04d0*/ 	.short	0x010a
        /*04d2*/ 	.byte	0x05
	.zero		1


	//   ....[57]....
        /*04d4*/ 	.word	0x00002c90
        /*04d8*/ 	.word	0x000000ff
        /*04dc*/ 	.word	0x00000000
        /*04e0*/ 	.short	0x010a
        /*04e2*/ 	.byte	0x05
	.zero		1


	//   ....[58]....
        /*04e4*/ 	.word	0x00002d20
        /*04e8*/ 	.word	0x000000ff
        /*04ec*/ 	.word	0x00000000
        /*04f0*/ 	.short	0x010a
        /*04f2*/ 	.byte	0x05
	.zero		1


	//   ....[59]....
        /*04f4*/ 	.word	0x00002db0
        /*04f8*/ 	.word	0x000000ff
        /*04fc*/ 	.word	0x00000000
        /*0500*/ 	.short	0x010a
        /*0502*/ 	.byte	0x05
	.zero		1


	//   ....[60]....
        /*0504*/ 	.word	0x00002e40
        /*0508*/ 	.word	0x000000ff
        /*050c*/ 	.word	0x00000000
        /*0510*/ 	.short	0x010a
        /*0512*/ 	.byte	0x05
	.zero		1


	//   ....[61]....
        /*0514*/ 	.word	0x00002ee0
        /*0518*/ 	.word	0x00000000
        /*051c*/ 	.word	0x00000000
        /*0520*/ 	.short	0x010a
        /*0522*/ 	.byte	0xff
	.zero		1


	//   ....[62]....
        /*0524*/ 	.word	0x00003020
        /*0528*/ 	.word	0x00000000
        /*052c*/ 	.word	0x00000130
        /*0530*/ 	.short	0x010a
        /*0532*/ 	.byte	0xff
	.zero		1


	//   ....[63]....
        /*0534*/ 	.word	0x00003090
        /*0538*/ 	.word	0x00000000
        /*053c*/ 	.word	0x00000000
        /*0540*/ 	.short	0x0101
        /*0542*/ 	.byte	0xff
	.zero		1


	//   ....[64]....
        /*0544*/ 	.word	0x000030b0
        /*0548*/ 	.word	0x000000ff
        /*054c*/ 	.word	0x000000e0
        /*0550*/ 	.short	0x010a
        /*0552*/ 	.byte	0x04
	.zero		1


	//   ....[65]....
        /*0554*/ 	.word	0x000031d0
        /*0558*/ 	.word	0x00000000
        /*055c*/ 	.word	0x000000d0
        /*0560*/ 	.short	0x010a
        /*0562*/ 	.byte	0xff
	.zero		1


	//   ....[66]....
        /*0564*/ 	.word	0x000032d0
        /*0568*/ 	.word	0x00000000
        /*056c*/ 	.word	0x00000000
        /*0570*/ 	.short	0x0101
        /*0572*/ 	.byte	0xff
	.zero		1


	//   ....[67]....
        /*0574*/ 	.word	0x00003360
        /*0578*/ 	.word	0x000000ff
        /*057c*/ 	.word	0x000000e0
        /*0580*/ 	.short	0x0106
        /*0582*/ 	.byte	0x04
	.zero		1


	//   ....[68]....
        /*0584*/ 	.word	0x00003380
        /*0588*/ 	.word	0x000000ff
        /*058c*/ 	.word	0x000000e0
        /*0590*/ 	.short	0x010a
        /*0592*/ 	.byte	0x04
	.zero		1


	//   ....[69]....
        /*0594*/ 	.word	0x00003410
        /*0598*/ 	.word	0x000000ff
        /*059c*/ 	.word	0x000000e0
        /*05a0*/ 	.short	0x0106
        /*05a2*/ 	.byte	0x07
	.zero		1


	//   ....[70]....
        /*05a4*/ 	.word	0x00003450
        /*05a8*/ 	.word	0x00000000
        /*05ac*/ 	.word	0x000000e0
        /*05b0*/ 	.short	0x010a
        /*05b2*/ 	.byte	0xff
	.zero		1


	//   ....[71]....
        /*05b4*/ 	.word	0x000036a0
        /*05b8*/ 	.word	0x000000ff
        /*05bc*/ 	.word	0x00000008
        /*05c0*/ 	.short	0x010a
        /*05c2*/ 	.byte	0x05
	.zero		1


	//   ....[72]....
        /*05c4*/ 	.word	0x000036c0
        /*05c8*/ 	.word	0x000000ff
        /*05cc*/ 	.word	0x00000008
        /*05d0*/ 	.short	0x010a
        /*05d2*/ 	.byte	0x05
	.zero		1


	//   ....[73]....
        /*05d4*/ 	.word	0x00003850
        /*05d8*/ 	.word	0x000000ff
        /*05dc*/ 	.word	0x00000008
        /*05e0*/ 	.short	0x010a
        /*05e2*/ 	.byte	0x05
	.zero		1


	//   ....[74]....
        /*05e4*/ 	.word	0x00003870
        /*05e8*/ 	.word	0x000000ff
        /*05ec*/ 	.word	0x00000008
        /*05f0*/ 	.short	0x010a
        /*05f2*/ 	.byte	0x05
	.zero		1


	//   ....[75]....
        /*05f4*/ 	.word	0x00003930
        /*05f8*/ 	.word	0x000000ff
        /*05fc*/ 	.word	0x00000000
        /*0600*/ 	.short	0x0101
        /*0602*/ 	.byte	0x04
	.zero		1


	//   ....[76]....
        /*0604*/ 	.word	0x00003c70
        /*0608*/ 	.word	0x00000000
        /*060c*/ 	.word	0x000000d0
        /*0610*/ 	.short	0x010a
        /*0612*/ 	.byte	0xff
	.zero		1


	//   ....[77]....
        /*0614*/ 	.word	0x00003d30
        /*0618*/ 	.word	0x00000000
        /*061c*/ 	.word	0x00000000
        /*0620*/ 	.short	0x0101
        /*0622*/ 	.byte	0xff
	.zero		1


	//   ....[78]....
        /*0624*/ 	.word	0x00003df0
        /*0628*/ 	.word	0x000000ff
        /*062c*/ 	.word	0x00000000
        /*0630*/ 	.short	0x010a
        /*0632*/ 	.byte	0x04
	.zero		1


	//   ....[79]....
        /*0634*/ 	.word	0x00003e00
        /*0638*/ 	.word	0x000000ff
        /*063c*/ 	.word	0x00000110
        /*0640*/ 	.short	0x010a
        /*0642*/ 	.byte	0x1f
	.zero		1


	//   ....[80]....
        /*0644*/ 	.word	0x00003eb0
        /*0648*/ 	.word	0x000000ff
        /*064c*/ 	.word	0x00000000
        /*0650*/ 	.short	0x010a
        /*0652*/ 	.byte	0x05
	.zero		1


	//   ....[81]....
        /*0654*/ 	.word	0x00003fe0
        /*0658*/ 	.word	0x000000ff
        /*065c*/ 	.word	0x00000000
        /*0660*/ 	.short	0x010a
        /*0662*/ 	.byte	0x04
	.zero		1


	//   ....[82]....
        /*0664*/ 	.word	0x000042e0
        /*0668*/ 	.word	0x000000ff
        /*066c*/ 	.word	0x00000000
        /*0670*/ 	.short	0x010a
        /*0672*/ 	.byte	0x04
	.zero		1


	//   ....[83]....
        /*0674*/ 	.word	0x00004370
        /*0678*/ 	.word	0x000000ff
        /*067c*/ 	.word	0x00000000
        /*0680*/ 	.short	0x010a
        /*0682*/ 	.byte	0x05
	.zero		1


	//   ....[84]....
        /*0684*/ 	.word	0x00004400
        /*0688*/ 	.word	0x000000ff
        /*068c*/ 	.word	0x00000000
        /*0690*/ 	.short	0x010a
        /*0692*/ 	.byte	0x05
	.zero		1


	//   ....[85]....
        /*0694*/ 	.word	0x000044a0
        /*0698*/ 	.word	0x00000000
        /*069c*/ 	.word	0x00000000
        /*06a0*/ 	.short	0x010a
        /*06a2*/ 	.byte	0xff
	.zero		1


	//   ....[86]....
        /*06a4*/ 	.word	0x000044e0
        /*06a8*/ 	.word	0x00000000
        /*06ac*/ 	.word	0x00000000
        /*06b0*/ 	.short	0x010a
        /*06b2*/ 	.byte	0xff
	.zero		1


	//   ....[87]....
        /*06b4*/ 	.word	0x00004550
        /*06b8*/ 	.word	0x000000ff
        /*06bc*/ 	.word	0x00000000
        /*06c0*/ 	.short	0x0101
        /*06c2*/ 	.byte	0x04
	.zero		1


	//   ....[88]....
        /*06c4*/ 	.word	0x00004590
        /*06c8*/ 	.word	0x000000ff
        /*06cc*/ 	.word	0x00000150
        /*06d0*/ 	.short	0x010a
        /*06d2*/ 	.byte	0x1a
	.zero		1


	//   ....[89]....
        /*06d4*/ 	.word	0x000045e0
        /*06d8*/ 	.word	0x000000ff
        /*06dc*/ 	.word	0x00000000
        /*06e0*/ 	.short	0x0101
        /*06e2*/ 	.byte	0x04
	.zero		1


	//   ....[90]....
        /*06e4*/ 	.word	0x00004af0
        /*06e8*/ 	.word	0x00000008
        /*06ec*/ 	.word	0x000000d0
        /*06f0*/ 	.short	0x010a
        /*06f2*/ 	.byte	0xff
	.zero		1


	//   ....[91]....
        /*06f4*/ 	.word	0x00004c60
        /*06f8*/ 	.word	0x00000000
        /*06fc*/ 	.word	0x00000000
        /*0700*/ 	.short	0x0101
        /*0702*/ 	.byte	0xff
	.zero		1


	//   ....[92]....
        /*0704*/ 	.word	0x00005150
        /*0708*/ 	.word	0x000000ff
        /*070c*/ 	.word	0x000000c8
        /*0710*/ 	.short	0x010a
        /*0712*/ 	.byte	0x15
	.zero		1


	//   ....[93]....
        /*0714*/ 	.word	0x000052e0
        /*0718*/ 	.word	0x000000ff
        /*071c*/ 	.word	0x000000a0
        /*0720*/ 	.short	0x010a
        /*0722*/ 	.byte	0x15
	.zero		1


	//   ....[94]....
        /*0724*/ 	.word	0x00005440
        /*0728*/ 	.word	0x000000ff
        /*072c*/ 	.word	0x00000080
        /*0730*/ 	.short	0x010b
        /*0732*/ 	.byte	0x15
	.zero		1


	//   ....[95]....
        /*0734*/ 	.word	0x00005450
        /*0738*/ 	.word	0x000000ff
        /*073c*/ 	.word	0x00000000
        /*0740*/ 	.short	0x0101
        /*0742*/ 	.byte	0x25
	.zero		1


	//   ....[96]....
        /*0744*/ 	.word	0x00005460
        /*0748*/ 	.word	0x000000ff
        /*074c*/ 	.word	0x000000a8
        /*0750*/ 	.short	0x010a
        /*0752*/ 	.byte	0x15
	.zero		1


	//   ....[97]....
        /*0754*/ 	.word	0x000055a0
        /*0758*/ 	.word	0x000000ff
        /*075c*/ 	.word	0x00000088
        /*0760*/ 	.short	0x010b
        /*0762*/ 	.byte	0x15
	.zero		1


	//   ....[98]....
        /*0764*/ 	.word	0x000055b0
        /*0768*/ 	.word	0x000000ff
        /*076c*/ 	.word	0x00000000
        /*0770*/ 	.short	0x0101
        /*0772*/ 	.byte	0x1f
	.zero		1


	//   ....[99]....
        /*0774*/ 	.word	0x000055c0
        /*0778*/ 	.word	0x000000ff
        /*077c*/ 	.word	0x000000b0
        /*0780*/ 	.short	0x010a
        /*0782*/ 	.byte	0x15
	.zero		1


	//   ....[100]....
        /*0784*/ 	.word	0x00005710
        /*0788*/ 	.word	0x000000ff
        /*078c*/ 	.word	0x00000090
        /*0790*/ 	.short	0x010b
        /*0792*/ 	.byte	0x15
	.zero		1


	//   ....[101]....
        /*0794*/ 	.word	0x00005720
        /*0798*/ 	.word	0x000000ff
        /*079c*/ 	.word	0x00000000
        /*07a0*/ 	.short	0x0101
        /*07a2*/ 	.byte	0x1e
	.zero		1


	//   ....[102]....
        /*07a4*/ 	.word	0x00005730
        /*07a8*/ 	.word	0x000000ff
        /*07ac*/ 	.word	0x000000b8
        /*07b0*/ 	.short	0x010a
        /*07b2*/ 	.byte	0x15
	.zero		1


	//   ....[103]....
        /*07b4*/ 	.word	0x00005890
        /*07b8*/ 	.word	0x000000ff
        /*07bc*/ 	.word	0x00000098
        /*07c0*/ 	.short	0x010b
        /*07c2*/ 	.byte	0x15
	.zero		1


	//   ....[104]....
        /*07c4*/ 	.word	0x000058a0
        /*07c8*/ 	.word	0x000000ff
        /*07cc*/ 	.word	0x00000000
        /*07d0*/ 	.short	0x0101
        /*07d2*/ 	.byte	0x1d
	.zero		1


	//   ....[105]....
        /*07d4*/ 	.word	0x000058b0
        /*07d8*/ 	.word	0x000000ff
        /*07dc*/ 	.word	0x000000a0
        /*07e0*/ 	.short	0x010a
        /*07e2*/ 	.byte	0x15
	.zero		1


	//   ....[106]....
        /*07e4*/ 	.word	0x00005a10
        /*07e8*/ 	.word	0x000000ff
        /*07ec*/ 	.word	0x00000080
        /*07f0*/ 	.short	0x010b
        /*07f2*/ 	.byte	0x15
	.zero		1


	//   ....[107]....
        /*07f4*/ 	.word	0x00005a20
        /*07f8*/ 	.word	0x000000ff
        /*07fc*/ 	.word	0x00000000
        /*0800*/ 	.short	0x0101
        /*0802*/ 	.byte	0x25
	.zero		1


	//   ....[108]....
        /*0804*/ 	.word	0x00005a30
        /*0808*/ 	.word	0x000000ff
        /*080c*/ 	.word	0x000000a8
        /*0810*/ 	.short	0x010a
        /*0812*/ 	.byte	0x15
	.zero		1


	//   ....[109]....
        /*0814*/ 	.word	0x00005b90
        /*0818*/ 	.word	0x000000ff
        /*081c*/ 	.word	0x00000088
        /*0820*/ 	.short	0x010b
        /*0822*/ 	.byte	0x15
	.zero		1


	//   ....[110]....
        /*0824*/ 	.word	0x00005ba0
        /*0828*/ 	.word	0x000000ff
        /*082c*/ 	.word	0x00000000
        /*0830*/ 	.short	0x0101
        /*0832*/ 	.byte	0x1f
	.zero		1


	//   ....[111]....
        /*0834*/ 	.word	0x00005bb0
        /*0838*/ 	.word	0x000000ff
        /*083c*/ 	.word	0x000000b0
        /*0840*/ 	.short	0x010a
        /*0842*/ 	.byte	0x15
	.zero		1


	//   ....[112]....
        /*0844*/ 	.word	0x00005d20
        /*0848*/ 	.word	0x000000ff
        /*084c*/ 	.word	0x00000090
        /*0850*/ 	.short	0x010b
        /*0852*/ 	.byte	0x15
	.zero		1


	//   ....[113]....
        /*0854*/ 	.word	0x00005d30
        /*0858*/ 	.word	0x000000ff
        /*085c*/ 	.word	0x00000000
        /*0860*/ 	.short	0x0101
        /*0862*/ 	.byte	0x1e
	.zero		1


	//   ....[114]....
        /*0864*/ 	.word	0x00005d40
        /*0868*/ 	.word	0x000000ff
        /*086c*/ 	.word	0x000000b8
        /*0870*/ 	.short	0x010a
        /*0872*/ 	.byte	0x15
	.zero		1


	//   ....[115]....
        /*0874*/ 	.word	0x00005f30
        /*0878*/ 	.word	0x000000ff
        /*087c*/ 	.word	0x00000098
        /*0880*/ 	.short	0x010b
        /*0882*/ 	.byte	0x15
	.zero		1


	//   ....[116]....
        /*0884*/ 	.word	0x00005f40
        /*0888*/ 	.word	0x000000ff
        /*088c*/ 	.word	0x00000000
        /*0890*/ 	.short	0x0101
        /*0892*/ 	.byte	0x1d
	.zero		1


	//   ....[117]....
        /*0894*/ 	.word	0x00005f60
        /*0898*/ 	.word	0x000000ff
        /*089c*/ 	.word	0x000000a0
        /*08a0*/ 	.short	0x010a
        /*08a2*/ 	.byte	0x15
	.zero		1


	//   ....[118]....
        /*08a4*/ 	.word	0x00005f80
        /*08a8*/ 	.word	0x000000ff
        /*08ac*/ 	.word	0x000000a8
        /*08b0*/ 	.short	0x010a
        /*08b2*/ 	.byte	0x15
	.zero		1


	//   ....[119]....
        /*08b4*/ 	.word	0x00005fa0
        /*08b8*/ 	.word	0x000000ff
        /*08bc*/ 	.word	0x000000b0
        /*08c0*/ 	.short	0x010a
        /*08c2*/ 	.byte	0x15
	.zero		1


	//   ....[120]....
        /*08c4*/ 	.word	0x00005ff0
        /*08c8*/ 	.word	0x00000002
        /*08cc*/ 	.word	0x000000b8
        /*08d0*/ 	.short	0x010a
        /*08d2*/ 	.byte	0xff
	.zero		1


	//   ....[121]....
        /*08d4*/ 	.word	0x00006310
        /*08d8*/ 	.word	0x00000003
        /*08dc*/ 	.word	0x000000d0
        /*08e0*/ 	.short	0x010a
        /*08e2*/ 	.byte	0xff
	.zero		1


	//   ....[122]....
        /*08e4*/ 	.word	0x00006490
        /*08e8*/ 	.word	0x00000000
        /*08ec*/ 	.word	0x00000000
        /*08f0*/ 	.short	0x0101
        /*08f2*/ 	.byte	0xff
	.zero		1


	//   ....[123]....
        /*08f4*/ 	.word	0x00007000
        /*08f8*/ 	.word	0x000000ff
        /*08fc*/ 	.word	0x00000080
        /*0900*/ 	.short	0x010a
        /*0902*/ 	.byte	0x2b
	.zero		1


	//   ....[124]....
        /*0904*/ 	.word	0x00007030
        /*0908*/ 	.word	0x00000047
        /*090c*/ 	.word	0x000000f0
        /*0910*/ 	.short	0x010a
        /*0912*/ 	.byte	0xff
	.zero		1


	//   ....[125]....
        /*0914*/ 	.word	0x00007120
        /*0918*/ 	.word	0x000000ff
        /*091c*/ 	.word	0x00000080
        /*0920*/ 	.short	0x010a
        /*0922*/ 	.byte	0x2b
	.zero		1


	//   ....[126]....
        /*0924*/ 	.word	0x00007210
        /*0928*/ 	.word	0x00000047
        /*092c*/ 	.word	0x000000f0
        /*0930*/ 	.short	0x010a
        /*0932*/ 	.byte	0xff
	.zero		1


	//   ....[127]....
        /*0934*/ 	.word	0x000077e0
        /*0938*/ 	.word	0x00000000
        /*093c*/ 	.word	0x00000000
        /*0940*/ 	.short	0x0101
        /*0942*/ 	.byte	0xff
	.zero		1


	//   ....[128]....
        /*0944*/ 	.word	0x000077f0
        /*0948*/ 	.word	0x00000002
        /*094c*/ 	.word	0x00000080
        /*0950*/ 	.short	0x010a
        /*0952*/ 	.byte	0xff
	.zero		1


	//   ....[129]....
        /*0954*/ 	.word	0x000078d0
        /*0958*/ 	.word	0x00000002
        /*095c*/ 	.word	0x00000080
        /*0960*/ 	.short	0x010a
        /*0962*/ 	.byte	0xff
	.zero		1


	//   ....[130]....
        /*0964*/ 	.word	0x00007f30
        /*0968*/ 	.word	0x00000014
        /*096c*/ 	.word	0x00000000
        /*0970*/ 	.short	0x0101
        /*0972*/ 	.byte	0xff
	.zero		1


	//   ....[131]....
        /*0974*/ 	.word	0x00007f50
        /*0978*/ 	.word	0x00000006
        /*097c*/ 	.word	0x00000080
        /*0980*/ 	.short	0x010a
        /*0982*/ 	.byte	0xff
	.zero		1


	//   ....[132]....
        /*0984*/ 	.word	0x00008020
        /*0988*/ 	.word	0x00000006
        /*098c*/ 	.word	0x00000080
        /*0990*/ 	.short	0x010a
        /*0992*/ 	.byte	0xff
	.zero		1


	//   ....[133]....
        /*0994*/ 	.word	0x00008680
        /*0998*/ 	.word	0x00000014
        /*099c*/ 	.word	0x00000000
        /*09a0*/ 	.short	0x0101
        /*09a2*/ 	.byte	0xff
	.zero		1


	//   ....[134]....
        /*09a4*/ 	.word	0x000086a0
        /*09a8*/ 	.word	0x00000000
        /*09ac*/ 	.word	0x00000080
        /*09b0*/ 	.short	0x010a
        /*09b2*/ 	.byte	0xff
	.zero		1


	//   ....[135]....
        /*09b4*/ 	.word	0x00008770
        /*09b8*/ 	.word	0x00000000
        /*09bc*/ 	.word	0x00000080
        /*09c0*/ 	.short	0x010a
        /*09c2*/ 	.byte	0xff
	.zero		1


	//   ....[136]....
        /*09c4*/ 	.word	0x00008e00
        /*09c8*/ 	.word	0x00000014
        /*09cc*/ 	.word	0x00000000
        /*09d0*/ 	.short	0x0101
        /*09d2*/ 	.byte	0xff
	.zero		1


	//   ....[137]....
        /*09d4*/ 	.word	0x00008e20
        /*09d8*/ 	.word	0x00000006
        /*09dc*/ 	.word	0x00000080
        /*09e0*/ 	.short	0x010a
        /*09e2*/ 	.byte	0xff
	.zero		1


	//   ....[138]....
        /*09e4*/ 	.word	0x00008ef0
        /*09e8*/ 	.word	0x00000006
        /*09ec*/ 	.word	0x00000080
        /*09f0*/ 	.short	0x010a
        /*09f2*/ 	.byte	0xff
	.zero		1


	//   ....[139]....
        /*09f4*/ 	.word	0x000095c0
        /*09f8*/ 	.word	0x00000014
        /*09fc*/ 	.word	0x00000000
        /*0a00*/ 	.short	0x0101
        /*0a02*/ 	.byte	0xff
	.zero		1


	//   ....[140]....
        /*0a04*/ 	.word	0x000095e0
        /*0a08*/ 	.word	0x00000006
        /*0a0c*/ 	.word	0x00000080
        /*0a10*/ 	.short	0x010a
        /*0a12*/ 	.byte	0xff
	.zero		1


	//   ....[141]....
        /*0a14*/ 	.word	0x000096b0
        /*0a18*/ 	.word	0x00000006
        /*0a1c*/ 	.word	0x00000080
        /*0a20*/ 	.short	0x010a
        /*0a22*/ 	.byte	0xff
	.zero		1


	//   ....[142]....
        /*0a24*/ 	.word	0x00009d50
        /*0a28*/ 	.word	0x00000014
        /*0a2c*/ 	.word	0x00000000
        /*0a30*/ 	.short	0x0101
        /*0a32*/ 	.byte	0xff
	.zero		1


	//   ....[143]....
        /*0a34*/ 	.word	0x00009d70
        /*0a38*/ 	.word	0x00000006
        /*0a3c*/ 	.word	0x00000080
        /*0a40*/ 	.short	0x010a
        /*0a42*/ 	.byte	0xff
	.zero		1


	//   ....[144]....
        /*0a44*/ 	.word	0x00009e40
        /*0a48*/ 	.word	0x00000006
        /*0a4c*/ 	.word	0x00000080
        /*0a50*/ 	.short	0x010a
        /*0a52*/ 	.byte	0xff
	.zero		1


	//   ....[145]....
        /*0a54*/ 	.word	0x0000a4e0
        /*0a58*/ 	.word	0x00000014
        /*0a5c*/ 	.word	0x00000000
        /*0a60*/ 	.short	0x0101
        /*0a62*/ 	.byte	0xff
	.zero		1


	//   ....[146]....
        /*0a64*/ 	.word	0x0000a500
        /*0a68*/ 	.word	0x00000000
        /*0a6c*/ 	.word	0x00000080
        /*0a70*/ 	.short	0x010a
        /*0a72*/ 	.byte	0xff
	.zero		1


	//   ....[147]....
        /*0a74*/ 	.word	0x0000a5d0
        /*0a78*/ 	.word	0x00000000
        /*0a7c*/ 	.word	0x00000080
        /*0a80*/ 	.short	0x010a
        /*0a82*/ 	.byte	0xff
	.zero		1


	//   ....[148]....
        /*0a84*/ 	.word	0x0000a840
        /*0a88*/ 	.word	0x00000047
        /*0a8c*/ 	.word	0x00000000
        /*0a90*/ 	.short	0x0101
        /*0a92*/ 	.byte	0xff
	.zero		1


	//   ....[149]....
        /*0a94*/ 	.word	0x0000ac70
        /*0a98*/ 	.word	0x00000000
        /*0a9c*/ 	.word	0x00000000
        /*0aa0*/ 	.short	0x0101
        /*0aa2*/ 	.byte	0xff
	.zero		1


	//   ....[150]....
        /*0aa4*/ 	.word	0x0000af30
        /*0aa8*/ 	.word	0x000000ff
        /*0aac*/ 	.word	0x00000000
        /*0ab0*/ 	.short	0x0101
        /*0ab2*/ 	.byte	0x04
	.zero		1


	//   ....[151]....
        /*0ab4*/ 	.word	0x0000af50
        /*0ab8*/ 	.word	0x00000000
        /*0abc*/ 	.word	0x00000140
        /*0ac0*/ 	.short	0x010a
        /*0ac2*/ 	.byte	0xff
	.zero		1


	//   ....[152]....
        /*0ac4*/ 	.word	0x0000afb0
        /*0ac8*/ 	.word	0x00000000
        /*0acc*/ 	.word	0x00000040
        /*0ad0*/ 	.short	0x010a
        /*0ad2*/ 	.byte	0xff
	.zero		1


	//   ....[153]....
        /*0ad4*/ 	.word	0x0000b010
        /*0ad8*/ 	.word	0x00000000
        /*0adc*/ 	.word	0x00000040
        /*0ae0*/ 	.short	0x010a
        /*0ae2*/ 	.byte	0xff
	.zero		1


	//   ....[154]....
        /*0ae4*/ 	.word	0x0000b060
        /*0ae8*/ 	.word	0x00000003
        /*0aec*/ 	.word	0x000000d0
        /*0af0*/ 	.short	0x010a
        /*0af2*/ 	.byte	0xff
	.zero		1


	//   ....[155]....
        /*0af4*/ 	.word	0x0000b0c0
        /*0af8*/ 	.word	0x00000000
        /*0afc*/ 	.word	0x00000000
        /*0b00*/ 	.short	0x010a
        /*0b02*/ 	.byte	0xff
	.zero		1


	//   ....[156]....
        /*0b04*/ 	.word	0x0000b120
        /*0b08*/ 	.word	0x00000000
        /*0b0c*/ 	.word	0x00000000
        /*0b10*/ 	.short	0x010a
        /*0b12*/ 	.byte	0xff
	.zero		1


	//   ....[157]....
        /*0b14*/ 	.word	0x0000b180
        /*0b18*/ 	.word	0x00000000
        /*0b1c*/ 	.word	0x00000000
        /*0b20*/ 	.short	0x010a
        /*0b22*/ 	.byte	0xff
	.zero		1


	//   ....[158]....
        /*0b24*/ 	.word	0x0000b1e0
        /*0b28*/ 	.word	0x00000000
        /*0b2c*/ 	.word	0x00000000
        /*0b30*/ 	.short	0x010a
        /*0b32*/ 	.byte	0xff
	.zero		1


	//   ....[159]....
        /*0b34*/ 	.word	0x0000b240
        /*0b38*/ 	.word	0x00000000
        /*0b3c*/ 	.word	0x00000000
        /*0b40*/ 	.short	0x010a
        /*0b42*/ 	.byte	0xff
	.zero		1


	//   ....[160]....
        /*0b44*/ 	.word	0x0000b2a0
        /*0b48*/ 	.word	0x00000000
        /*0b4c*/ 	.word	0x00000000
        /*0b50*/ 	.short	0x010a
        /*0b52*/ 	.byte	0xff
	.zero		1


	//   ....[161]....
        /*0b54*/ 	.word	0x0000b300
        /*0b58*/ 	.word	0x00000000
        /*0b5c*/ 	.word	0x00000000
        /*0b60*/ 	.short	0x010a
        /*0b62*/ 	.byte	0xff
	.zero		1


	//   ....[162]....
        /*0b64*/ 	.word	0x0000b350
        /*0b68*/ 	.word	0x00000000
        /*0b6c*/ 	.word	0x00000130
        /*0b70*/ 	.short	0x010a
        /*0b72*/ 	.byte	0xff
	.zero		1


	//   ....[163]....
        /*0b74*/ 	.word	0x0000b3b0
        /*0b78*/ 	.word	0x00000000
        /*0b7c*/ 	.word	0x000000e0
        /*0b80*/ 	.short	0x010a
        /*0b82*/ 	.byte	0xff
	.zero		1


	//   ....[164]....
        /*0b84*/ 	.word	0x0000b400
        /*0b88*/ 	.word	0x00000000
        /*0b8c*/ 	.word	0x000000d0
        /*0b90*/ 	.short	0x010a
        /*0b92*/ 	.byte	0xff
	.zero		1


	//   ....[165]....
        /*0b94*/ 	.word	0x0000b460
        /*0b98*/ 	.word	0x00000000
        /*0b9c*/ 	.word	0x000000e0
        /*0ba0*/ 	.short	0x010a
        /*0ba2*/ 	.byte	0xff
	.zero		1


	//   ....[166]....
        /*0ba4*/ 	.word	0x0000b4c0
        /*0ba8*/ 	.word	0x00000005
        /*0bac*/ 	.word	0x00000008
        /*0bb0*/ 	.short	0x010a
        /*0bb2*/ 	.byte	0xff
	.zero		1


	//   ....[167]....
        /*0bb4*/ 	.word	0x0000b5b0
        /*0bb8*/ 	.word	0x00000003
        /*0bbc*/ 	.word	0x00000008
        /*0bc0*/ 	.short	0x010a
        /*0bc2*/ 	.byte	0xff
	.zero		1


	//   ....[168]....
        /*0bc4*/ 	.word	0x0000b600
        /*0bc8*/ 	.word	0x00000000
        /*0bcc*/ 	.word	0x000000d0
        /*0bd0*/ 	.short	0x010a
        /*0bd2*/ 	.byte	0xff
	.zero		1


	//   ....[169]....
        /*0bd4*/ 	.word	0x0000b660
        /*0bd8*/ 	.word	0x00000000
        /*0bdc*/ 	.word	0x00000110
        /*0be0*/ 	.short	0x010a
        /*0be2*/ 	.byte	0xff
	.zero		1


	//   ....[170]....
        /*0be4*/ 	.word	0x0000b6c0
        /*0be8*/ 	.word	0x00000000
        /*0bec*/ 	.word	0x00000000
        /*0bf0*/ 	.short	0x010a
        /*0bf2*/ 	.byte	0xff
	.zero		1


	//   ....[171]....
        /*0bf4*/ 	.word	0x0000b720
        /*0bf8*/ 	.word	0x00000000
        /*0bfc*/ 	.word	0x00000000
        /*0c00*/ 	.short	0x010a
        /*0c02*/ 	.byte	0xff
	.zero		1


	//   ....[172]....
        /*0c04*/ 	.word	0x0000b780
        /*0c08*/ 	.word	0x00000000
        /*0c0c*/ 	.word	0x00000000
        /*0c10*/ 	.short	0x010a
        /*0c12*/ 	.byte	0xff
	.zero		1


	//   ....[173]....
        /*0c14*/ 	.word	0x0000b7e0
        /*0c18*/ 	.word	0x00000000
        /*0c1c*/ 	.word	0x00000000
        /*0c20*/ 	.short	0x010a
        /*0c22*/ 	.byte	0xff
	.zero		1


	//   ....[174]....
        /*0c24*/ 	.word	0x0000b840
        /*0c28*/ 	.word	0x00000000
        /*0c2c*/ 	.word	0x00000150
        /*0c30*/ 	.short	0x010a
        /*0c32*/ 	.byte	0xff
	.zero		1


	//   ....[175]....
        /*0c34*/ 	.word	0x0000b890
        /*0c38*/ 	.word	0x00000008
        /*0c3c*/ 	.word	0x000000d0
        /*0c40*/ 	.short	0x010a
        /*0c42*/ 	.byte	0xff
	.zero		1


	//   ....[176]....
        /*0c44*/ 	.word	0x0000b8f0
        /*0c48*/ 	.word	0x00000000
        /*0c4c*/ 	.word	0x000000c8
        /*0c50*/ 	.short	0x010a
        /*0c52*/ 	.byte	0xff
	.zero		1


	//   ....[177]....
        /*0c54*/ 	.word	0x0000b950
        /*0c58*/ 	.word	0x00000000
        /*0c5c*/ 	.word	0x000000a0
        /*0c60*/ 	.short	0x010a
        /*0c62*/ 	.byte	0xff
	.zero		1


	//   ....[178]....
        /*0c64*/ 	.word	0x0000b9b0
        /*0c68*/ 	.word	0x00000000
        /*0c6c*/ 	.word	0x000000a8
        /*0c70*/ 	.short	0x010a
        /*0c72*/ 	.byte	0xff
	.zero		1


	//   ....[179]....
        /*0c74*/ 	.word	0x0000ba10
        /*0c78*/ 	.word	0x00000000
        /*0c7c*/ 	.word	0x000000b0
        /*0c80*/ 	.short	0x010a
        /*0c82*/ 	.byte	0xff
	.zero		1


	//   ....[180]....
        /*0c84*/ 	.word	0x0000ba70
        /*0c88*/ 	.word	0x00000000
        /*0c8c*/ 	.word	0x000000b8
        /*0c90*/ 	.short	0x010a
        /*0c92*/ 	.byte	0xff
	.zero		1


	//   ....[181]....
        /*0c94*/ 	.word	0x0000bad0
        /*0c98*/ 	.word	0x00000000
        /*0c9c*/ 	.word	0x000000a0
        /*0ca0*/ 	.short	0x010a
        /*0ca2*/ 	.byte	0xff
	.zero		1


	//   ....[182]....
        /*0ca4*/ 	.word	0x0000bb30
        /*0ca8*/ 	.word	0x00000000
        /*0cac*/ 	.word	0x000000a8
        /*0cb0*/ 	.short	0x010a
        /*0cb2*/ 	.byte	0xff
	.zero		1


	//   ....[183]....
        /*0cb4*/ 	.word	0x0000bb90
        /*0cb8*/ 	.word	0x00000000
        /*0cbc*/ 	.word	0x000000b0
        /*0cc0*/ 	.short	0x010a
        /*0cc2*/ 	.byte	0xff
	.zero		1


	//   ....[184]....
        /*0cc4*/ 	.word	0x0000bbf0
        /*0cc8*/ 	.word	0x00000000
        /*0ccc*/ 	.word	0x000000b8
        /*0cd0*/ 	.short	0x010a
        /*0cd2*/ 	.byte	0xff
	.zero		1


	//   ....[185]....
        /*0cd4*/ 	.word	0x0000bc50
        /*0cd8*/ 	.word	0x00000000
        /*0cdc*/ 	.word	0x000000a0
        /*0ce0*/ 	.short	0x010a
        /*0ce2*/ 	.byte	0xff
	.zero		1


	//   ....[186]....
        /*0ce4*/ 	.word	0x0000bcb0
        /*0ce8*/ 	.word	0x00000000
        /*0cec*/ 	.word	0x000000a8
        /*0cf0*/ 	.short	0x010a
        /*0cf2*/ 	.byte	0xff
	.zero		1


	//   ....[187]....
        /*0cf4*/ 	.word	0x0000bd10
        /*0cf8*/ 	.word	0x00000002
        /*0cfc*/ 	.word	0x000000b0
        /*0d00*/ 	.short	0x010a
        /*0d02*/ 	.byte	0xff
	.zero		1


	//   ....[188]....
        /*0d04*/ 	.word	0x0000bd60
        /*0d08*/ 	.word	0x00000003
        /*0d0c*/ 	.word	0x000000d0
        /*0d10*/ 	.short	0x010a
        /*0d12*/ 	.byte	0xff
	.zero		1


	//   ....[189]....
        /*0d14*/ 	.word	0x0000bdc0
        /*0d18*/ 	.word	0x00000002
        /*0d1c*/ 	.word	0x00000080
        /*0d20*/ 	.short	0x010a
        /*0d22*/ 	.byte	0xff
	.zero		1


	//   ....[190]....
        /*0d24*/ 	.word	0x0000be10
        /*0d28*/ 	.word	0x00000047
        /*0d2c*/ 	.word	0x000000f0
        /*0d30*/ 	.short	0x010a
        /*0d32*/ 	.byte	0xff
	.zero		1


	//   ....[191]....
        /*0d34*/ 	.word	0x0000be60
        /*0d38*/ 	.word	0x00000002
        /*0d3c*/ 	.word	0x00000080
        /*0d40*/ 	.short	0x010a
        /*0d42*/ 	.byte	0xff
	.zero		1


	//   ....[192]....
        /*0d44*/ 	.word	0x0000beb0
        /*0d48*/ 	.word	0x00000006
        /*0d4c*/ 	.word	0x00000080
        /*0d50*/ 	.short	0x010a
        /*0d52*/ 	.byte	0xff
	.zero		1


	//   ....[193]....
        /*0d54*/ 	.word	0x0000bf00
        /*0d58*/ 	.word	0x00000000
        /*0d5c*/ 	.word	0x00000080
        /*0d60*/ 	.short	0x010a
        /*0d62*/ 	.byte	0xff
	.zero		1


	//   ....[194]....
        /*0d64*/ 	.word	0x0000bf50
        /*0d68*/ 	.word	0x00000006
        /*0d6c*/ 	.word	0x00000080
        /*0d70*/ 	.short	0x010a
        /*0d72*/ 	.byte	0xff
	.zero		1


	//   ....[195]....
        /*0d74*/ 	.word	0x0000bfa0
        /*0d78*/ 	.word	0x00000006
        /*0d7c*/ 	.word	0x00000080
        /*0d80*/ 	.short	0x010a
        /*0d82*/ 	.byte	0xff
	.zero		1


	//   ....[196]....
        /*0d84*/ 	.word	0x0000bff0
        /*0d88*/ 	.word	0x00000006
        /*0d8c*/ 	.word	0x00000080
        /*0d90*/ 	.short	0x010a
        /*0d92*/ 	.byte	0xff
	.zero		1


	//   ....[197]....
        /*0d94*/ 	.word	0x0000c040
        /*0d98*/ 	.word	0x00000000
        /*0d9c*/ 	.word	0x00000080
        /*0da0*/ 	.short	0x010a
        /*0da2*/ 	.byte	0xff
	.zero		1


	//----- nvinfo : EIATTR_NUM_MBARRIERS
	.align		4
.L_47:
        /*0da4*/ 	.byte	0x03, 0x38
        /*0da6*/ 	.short	0x002b


	//----- nvinfo : EIATTR_EXIT_INSTR_OFFSETS
	.align		4
        /*0da8*/ 	.byte	0x04, 0x1c
        /*0daa*/ 	.short	(.L_49 - .L_48)


	//   ....[0]....
.L_48:
        /*0dac*/ 	.word	0x00002f10


	//   ....[1]....
        /*0db0*/ 	.word	0x00003420


	//   ....[2]....
        /*0db4*/ 	.word	0x00003480


	//   ....[3]....
        /*0db8*/ 	.word	0x00004810


	//   ....[4]....
        /*0dbc*/ 	.word	0x00006020


	//   ....[5]....
        /*0dc0*/ 	.word	0x00006060


	//   ....[6]....
        /*0dc4*/ 	.word	0x0000ae10


	//   ....[7]....
        /*0dc8*/ 	.word	0x0000ae90


	//   ....[8]....
        /*0dcc*/ 	.word	0x0000aec0


	//   ....[9]....
        /*0dd0*/ 	.word	0x0000af40


	//----- nvinfo : EIATTR_MAX_THREADS
	.align		4
.L_49:
        /*0dd4*/ 	.byte	0x04, 0x05
        /*0dd6*/ 	.short	(.L_51 - .L_50)
.L_50:
        /*0dd8*/ 	.word	0x00000100
        /*0ddc*/ 	.word	0x00000001
        /*0de0*/ 	.word	0x00000001


	//----- nvinfo : EIATTR_CRS_STACK_SIZE
	.align		4
.L_51:
        /*0de4*/ 	.byte	0x04, 0x1e
        /*0de6*/ 	.short	(.L_53 - .L_52)
.L_52:
        /*0de8*/ 	.word	0x00000000


	//----- nvinfo : EIATTR_CBANK_PARAM_SIZE
	.align		4
.L_53:
        /*0dec*/ 	.byte	0x03, 0x19
        /*0dee*/ 	.short	0x0800


	//----- nvinfo : EIATTR_PARAM_CBANK
	.align		4
        /*0df0*/ 	.byte	0x04, 0x0a
        /*0df2*/ 	.short	(.L_55 - .L_54)
	.align		4
.L_54:
        /*0df4*/ 	.word	index@(.nv.constant0._ZN7cutlass13device_kernelINS_4gemm6kernel13GemmUniversalIN4cute5tupleIJiiiiEEENS1_10collective13CollectiveMmaINS1_35MainloopSm100TmaUmmaWarpSpecializedILi8ELi2ELi4ENS5_IJNS4_1CILi8EEENSA_ILi1EEESC_EEEEENS5_IJNSA_ILi256EEENSA_ILi128EEENSA_ILi32EEEEEEfNS5_IJlSC_lEEEfSJ_NS4_8TiledMMAINS4_8MMA_AtomIJNS4_23SM100_MMA_TF32_2x1SM_SSINS_10tfloat32_tESN_fLi256ELi128ELNS4_4UMMA5MajorE0ELSP_0ELNSO_7ScaleInE0ELSQ_0EEEEEENS4_6LayoutINS5_IJSC_SC_SC_EEENS5_IJNSA_ILi0EEESV_SV_EEEEENS5_IJNS4_10UnderscoreESY_SY_EEEEENS4_18SM100_TMA_2SM_LOADENS4_14ComposedLayoutINS4_7SwizzleILi3ELi4ELi3EEENS4_18smem_ptr_flag_bitsILi32EEENST_INS5_IJSB_SH_EEENS5_IJSH_SC_EEEEEEEvNS4_8identityENS4_28SM100_TMA_2SM_LOAD_MULTICASTES1A_vS1B_EENS_8epilogue10collective18CollectiveEpilogueINS1E_23Sm100TmaWarpSpecializedILi4ELi2ELi16ELb1ELb0EEEJNS5_IJSG_SG_SH_EEENS5_IJNST_ISG_SC_EENST_INSA_ILi16EEESC_EEEEEfSJ_fSJ_NS1E_6fusion15FusionCallbacksIS1I_NS1O_17LinearCombinationIffffLNS_15FloatRoundStyleE2EEES1J_S1N_JEEENS4_5SM1004TMEM4LOAD26SM100_TMEM_LOAD_32dp32b16xENS4_13SM90_TMA_LOADENS12_INS13_ILi2ELi4ELi3EEES16_NST_INS5_IJSB_S1L_EEENS5_IJS1L_SC_EEEEEEENS4_39AutoVectorizingCopyWithAssumedAlignmentILi128EEENS4_14SM90_TMA_STOREES23_S25_S25_EEEvvEEEEvNT_6ParamsE)
        /*0df8*/ 	.short	0x0380
        /*0dfa*/ 	.short	0x0800


	//----- nvinfo : EIATTR_SW_WAR
	.align		4
.L_55:
        /*0dfc*/ 	.byte	0x04, 0x36
        /*0dfe*/ 	.short	(.L_57 - .L_56)
.L_56:
        /*0e00*/ 	.word	0x00000008
.L_57:


//--------------------- .nv.callgraph             --------------------------
	.section	.nv.callgraph,"",@"SHT_CUDA_CALLGRAPH"
	.align	4
	.sectionentsize	8
	.align		4
        /*0000*/ 	.word	0x00000000
	.align		4
        /*0004*/ 	.word	0xffffffff
	.align		4
        /*0008*/ 	.word	index@(_ZN7cutlass13device_kernelINS_4gemm6kernel13GemmUniversalIN4cute5tupleIJiiiiEEENS1_10collective13CollectiveMmaINS1_35MainloopSm100TmaUmmaWarpSpecializedILi8ELi2ELi4ENS5_IJNS4_1CILi8EEENSA_ILi1EEESC_EEEEENS5_IJNSA_ILi256EEENSA_ILi128EEENSA_ILi32EEEEEEfNS5_IJlSC_lEEEfSJ_NS4_8TiledMMAINS4_8MMA_AtomIJNS4_23SM100_MMA_TF32_2x1SM_SSINS_10tfloat32_tESN_fLi256ELi128ELNS4_4UMMA5MajorE0ELSP_0ELNSO_7ScaleInE0ELSQ_0EEEEEENS4_6LayoutINS5_IJSC_SC_SC_EEENS5_IJNSA_ILi0EEESV_SV_EEEEENS5_IJNS4_10UnderscoreESY_SY_EEEEENS4_18SM100_TMA_2SM_LOADENS4_14ComposedLayoutINS4_7SwizzleILi3ELi4ELi3EEENS4_18smem_ptr_flag_bitsILi32EEENST_INS5_IJSB_SH_EEENS5_IJSH_SC_EEEEEEEvNS4_8identityENS4_28SM100_TMA_2SM_LOAD_MULTICASTES1A_vS1B_EENS_8epilogue10collective18CollectiveEpilogueINS1E_23Sm100TmaWarpSpecializedILi4ELi2ELi16ELb1ELb0EEEJNS5_IJSG_SG_SH_EEENS5_IJNST_ISG_SC_EENST_INSA_ILi16EEESC_EEEEEfSJ_fSJ_NS1E_6fusion15FusionCallbacksIS1I_NS1O_17LinearCombinationIffffLNS_15FloatRoundStyleE2EEES1J_S1N_JEEENS4_5SM1004TMEM4LOAD26SM100_TMEM_LOAD_32dp32b16xENS4_13SM90_TMA_LOADENS12_INS13_ILi2ELi4ELi3EEES16_NST_INS5_IJSB_S1L_EEENS5_IJS1L_SC_EEEEEEENS4_39AutoVectorizingCopyWithAssumedAlignmentILi128EEENS4_14SM90_TMA_STOREES23_S25_S25_EEEvvEEEEvNT_6ParamsE)
	.align		4
        /*000c*/ 	.word	index@(__assertfail)
	.align		4
        /*0010*/ 	.word	0x00000000
	.align		4
        /*0014*/ 	.word	0xfffffffe
	.align		4
        /*0018*/ 	.word	0x00000000
	.align		4
        /*001c*/ 	.word	0xfffffffd
	.align		4
        /*0020*/ 	.word	0x00000000
	.align		4
        /*0024*/ 	.word	0xfffffffc


//--------------------- .nv.constant4             --------------------------
	.section	.nv.constant4,"a",@progbits
	.align	8
	.align		8
.nv.constant4:
        /*0000*/ 	.dword	__assertfail
	.align		8
        /*0008*/ 	.dword	__unnamed_1
	.align		8
        /*0010*/ 	.dword	__unnamed_2
	.align		8
        /*0018*/ 	.dword	_ZN40_INTERNAL_fa0f6e4f_4_k_cu_2c431fec_303664cuda3std3__45__cpo5beginE
	.align		8
        /*0020*/ 	.dword	_ZN40_INTERNAL_fa0f6e4f_4_k_cu_2c431fec_303664cuda3std3__45__cpo3endE
	.align		8
        /*0028*/ 	.dword	_ZN40_INTERNAL_fa0f6e4f_4_k_cu_2c431fec_303664cuda3std3__45__cpo6cbeginE
	.align		8
        /*0030*/ 	.dword	_ZN40_INTERNAL_fa0f6e4f_4_k_cu_2c431fec_303664cuda3std3__45__cpo4cendE
	.align		8
        /*0038*/ 	.dword	_ZN40_INTERNAL_fa0f6e4f_4_k_cu_2c431fec_303664cuda3std3__442_GLOBAL__N__fa0f6e4f_4_k_cu_2c431fec_303666ignoreE
	.align		8
        /*0040*/ 	.dword	_ZN40_INTERNAL_fa0f6e4f_4_k_cu_2c431fec_303664cuda3std3__419piecewise_constructE
	.align		8
        /*0048*/ 	.dword	_ZN40_INTERNAL_fa0f6e4f_4_k_cu_2c431fec_303664cuda3std3__48in_placeE
	.align		8
        /*0050*/ 	.dword	_ZN40_INTERNAL_fa0f6e4f_4_k_cu_2c431fec_303664cuda3std6ranges3__45__cpo4swapE
	.align		8
        /*0058*/ 	.dword	_ZN40_INTERNAL_fa0f6e4f_4_k_cu_2c431fec_303664cuda3std6ranges3__45__cpo9iter_moveE
	.align		8
        /*0060*/ 	.dword	_ZN40_INTERNAL_fa0f6e4f_4_k_cu_2c431fec_303664cute7productE
	.align		8
        /*0068*/ 	.dword	_ZN40_INTERNAL_fa0f6e4f_4_k_cu_2c431fec_303664cute1_E
	.align		8
        /*0070*/ 	.dword	$str$25
	.align		8
        /*0078*/ 	.dword	$str$26
	.align		8
        /*0080*/ 	.dword	$str$27
	.align		8
        /*0088*/ 	.dword	$str$28


//--------------------- .text._ZN7cutlass13device_kernelINS_4gemm6kernel13GemmUniversalIN4cute5tupleIJiiiiEEENS1_10collective13CollectiveMmaINS1_35MainloopSm100TmaUmmaWarpSpecializedILi8ELi2ELi4ENS5_IJNS4_1CILi8EEENSA_ILi1EEESC_EEEEENS5_IJNSA_ILi256EEENSA_ILi128EEENSA_ILi32EEEEEEfNS5_IJlSC_lEEEfSJ_NS4_8TiledMMAINS4_8MMA_AtomIJNS4_23SM100_MMA_TF32_2x1SM_SSINS_10tfloat32_tESN_fLi256ELi128ELNS4_4UMMA5MajorE0ELSP_0ELNSO_7ScaleInE0ELSQ_0EEEEEENS4_6LayoutINS5_IJSC_SC_SC_EEENS5_IJNSA_ILi0EEESV_SV_EEEEENS5_IJNS4_10UnderscoreESY_SY_EEEEENS4_18SM100_TMA_2SM_LOADENS4_14ComposedLayoutINS4_7SwizzleILi3ELi4ELi3EEENS4_18smem_ptr_flag_bitsILi32EEENST_INS5_IJSB_SH_EEENS5_IJSH_SC_EEEEEEEvNS4_8identityENS4_28SM100_TMA_2SM_LOAD_MULTICASTES1A_vS1B_EENS_8epilogue10collective18CollectiveEpilogueINS1E_23Sm100TmaWarpSpecializedILi4ELi2ELi16ELb1ELb0EEEJNS5_IJSG_SG_SH_EEENS5_IJNST_ISG_SC_EENST_INSA_ILi16EEESC_EEEEEfSJ_fSJ_NS1E_6fusion15FusionCallbacksIS1I_NS1O_17LinearCombinationIffffLNS_15FloatRoundStyleE2EEES1J_S1N_JEEENS4_5SM1004TMEM4LOAD26SM100_TMEM_LOAD_32dp32b16xENS4_13SM90_TMA_LOADENS12_INS13_ILi2ELi4ELi3EEES16_NST_INS5_IJSB_S1L_EEENS5_IJS1L_SC_EEEEEEENS4_39AutoVectorizingCopyWithAssumedAlignmentILi128EEENS4_14SM90_TMA_STOREES23_S25_S25_EEEvvEEEEvNT_6ParamsE --------------------------
	.section	.text._ZN7cutlass13device_kernelINS_4gemm6kernel13GemmUniversalIN4cute5tupleIJiiiiEEENS1_10collective13CollectiveMmaINS1_35MainloopSm100TmaUmmaWarpSpecializedILi8ELi2ELi4ENS5_IJNS4_1CILi8EEENSA_ILi1EEESC_EEEEENS5_IJNSA_ILi256EEENSA_ILi128EEENSA_ILi32EEEEEEfNS5_IJlSC_lEEEfSJ_NS4_8TiledMMAINS4_8MMA_AtomIJNS4_23SM100_MMA_TF32_2x1SM_SSINS_10tfloat32_tESN_fLi256ELi128ELNS4_4UMMA5MajorE0ELSP_0ELNSO_7ScaleInE0ELSQ_0EEEEEENS4_6LayoutINS5_IJSC_SC_SC_EEENS5_IJNSA_ILi0EEESV_SV_EEEEENS5_IJNS4_10UnderscoreESY_SY_EEEEENS4_18SM100_TMA_2SM_LOADENS4_14ComposedLayoutINS4_7SwizzleILi3ELi4ELi3EEENS4_18smem_ptr_flag_bitsILi32EEENST_INS5_IJSB_SH_EEENS5_IJSH_SC_EEEEEEEvNS4_8identityENS4_28SM100_TMA_2SM_LOAD_MULTICASTES1A_vS1B_EENS_8epilogue10collective18CollectiveEpilogueINS1E_23Sm100TmaWarpSpecializedILi4ELi2ELi16ELb1ELb0EEEJNS5_IJSG_SG_SH_EEENS5_IJNST_ISG_SC_EENST_INSA_ILi16EEESC_EEEEEfSJ_fSJ_NS1E_6fusion15FusionCallbacksIS1I_NS1O_17LinearCombinationIffffLNS_15FloatRoundStyleE2EEES1J_S1N_JEEENS4_5SM1004TMEM4LOAD26SM100_TMEM_LOAD_32dp32b16xENS4_13SM90_TMA_LOADENS12_INS13_ILi2ELi4ELi3EEES16_NST_INS5_IJSB_S1L_EEENS5_IJS1L_SC_EEEEEEENS4_39AutoVectorizingCopyWithAssumedAlignmentILi128EEENS4_14SM90_TMA_STOREES23_S25_S25_EEEvvEEEEvNT_6ParamsE,"ax",@progbits
	.align	128
.text._ZN7cutlass13device_kernelINS_4gemm6kernel13GemmUniversalIN4cute5tupleIJiiiiEEENS1_10collective13CollectiveMmaINS1_35MainloopSm100TmaUmmaWarpSpecializedILi8ELi2ELi4ENS5_IJNS4_1CILi8EEENSA_ILi1EEESC_EEEEENS5_IJNSA_ILi256EEENSA_ILi128EEENSA_ILi32EEEEEEfNS5_IJlSC_lEEEfSJ_NS4_8TiledMMAINS4_8MMA_AtomIJNS4_23SM100_MMA_TF32_2x1SM_SSINS_10tfloat32_tESN_fLi256ELi128ELNS4_4UMMA5MajorE0ELSP_0ELNSO_7ScaleInE0ELSQ_0EEEEEENS4_6LayoutINS5_IJSC_SC_SC_EEENS5_IJNSA_ILi0EEESV_SV_EEEEENS5_IJNS4_10UnderscoreESY_SY_EEEEENS4_18SM100_TMA_2SM_LOADENS4_14ComposedLayoutINS4_7SwizzleILi3ELi4ELi3EEENS4_18smem_ptr_flag_bitsILi32EEENST_INS5_IJSB_SH_EEENS5_IJSH_SC_EEEEEEEvNS4_8identityENS4_28SM100_TMA_2SM_LOAD_MULTICASTES1A_vS1B_EENS_8epilogue10collective18CollectiveEpilogueINS1E_23Sm100TmaWarpSpecializedILi4ELi2ELi16ELb1ELb0EEEJNS5_IJSG_SG_SH_EEENS5_IJNST_ISG_SC_EENST_INSA_ILi16EEESC_EEEEEfSJ_fSJ_NS1E_6fusion15FusionCallbacksIS1I_NS1O_17LinearCombinationIffffLNS_15FloatRoundStyleE2EEES1J_S1N_JEEENS4_5SM1004TMEM4LOAD26SM100_TMEM_LOAD_32dp32b16xENS4_13SM90_TMA_LOADENS12_INS13_ILi2ELi4ELi3EEES16_NST_INS5_IJSB_S1L_EEENS5_IJS1L_SC_EEEEEEENS4_39AutoVectorizingCopyWithAssumedAlignmentILi128EEENS4_14SM90_TMA_STOREES23_S25_S25_EEEvvEEEEvNT_6ParamsE:
        .type           _ZN7cutlass13device_kernelINS_4gemm6kernel13GemmUniversalIN4cute5tupleIJiiiiEEENS1_10collective13CollectiveMmaINS1_35MainloopSm100TmaUmmaWarpSpecializedILi8ELi2ELi4ENS5_IJNS4_1CILi8EEENSA_ILi1EEESC_EEEEENS5_IJNSA_ILi256EEENSA_ILi128EEENSA_ILi32EEEEEEfNS5_IJlSC_lEEEfSJ_NS4_8TiledMMAINS4_8MMA_AtomIJNS4_23SM100_MMA_TF32_2x1SM_SSINS_10tfloat32_tESN_fLi256ELi128ELNS4_4UMMA5MajorE0ELSP_0ELNSO_7ScaleInE0ELSQ_0EEEEEENS4_6LayoutINS5_IJSC_SC_SC_EEENS5_IJNSA_ILi0EEESV_SV_EEEEENS5_IJNS4_10UnderscoreESY_SY_EEEEENS4_18SM100_TMA_2SM_LOADENS4_14ComposedLayoutINS4_7SwizzleILi3ELi4ELi3EEENS4_18smem_ptr_flag_bitsILi32EEENST_INS5_IJSB_SH_EEENS5_IJSH_SC_EEEEEEEvNS4_8identityENS4_28SM100_TMA_2SM_LOAD_MULTICASTES1A_vS1B_EENS_8epilogue10collective18CollectiveEpilogueINS1E_23Sm100TmaWarpSpecializedILi4ELi2ELi16ELb1ELb0EEEJNS5_IJSG_SG_SH_EEENS5_IJNST_ISG_SC_EENST_INSA_ILi16EEESC_EEEEEfSJ_fSJ_NS1E_6fusion15FusionCallbacksIS1I_NS1O_17LinearCombinationIffffLNS_15FloatRoundStyleE2EEES1J_S1N_JEEENS4_5SM1004TMEM4LOAD26SM100_TMEM_LOAD_32dp32b16xENS4_13SM90_TMA_LOADENS12_INS13_ILi2ELi4ELi3EEES16_NST_INS5_IJSB_S1L_EEENS5_IJS1L_SC_EEEEEEENS4_39AutoVectorizingCopyWithAssumedAlignmentILi128EEENS4_14SM90_TMA_STOREES23_S25_S25_EEEvvEEEEvNT_6ParamsE,@function
        .size           _ZN7cutlass13device_kernelINS_4gemm6kernel13GemmUniversalIN4cute5tupleIJiiiiEEENS1_10collective13CollectiveMmaINS1_35MainloopSm100TmaUmmaWarpSpecializedILi8ELi2ELi4ENS5_IJNS4_1CILi8EEENSA_ILi1EEESC_EEEEENS5_IJNSA_ILi256EEENSA_ILi128EEENSA_ILi32EEEEEEfNS5_IJlSC_lEEEfSJ_NS4_8TiledMMAINS4_8MMA_AtomIJNS4_23SM100_MMA_TF32_2x1SM_SSINS_10tfloat32_tESN_fLi256ELi128ELNS4_4UMMA5MajorE0ELSP_0ELNSO_7ScaleInE0ELSQ_0EEEEEENS4_6LayoutINS5_IJSC_SC_SC_EEENS5_IJNSA_ILi0EEESV_SV_EEEEENS5_IJNS4_10UnderscoreESY_SY_EEEEENS4_18SM100_TMA_2SM_LOADENS4_14ComposedLayoutINS4_7SwizzleILi3ELi4ELi3EEENS4_18smem_ptr_flag_bitsILi32EEENST_INS5_IJSB_SH_EEENS5_IJSH_SC_EEEEEEEvNS4_8identityENS4_28SM100_TMA_2SM_LOAD_MULTICASTES1A_vS1B_EENS_8epilogue10collective18CollectiveEpilogueINS1E_23Sm100TmaWarpSpecializedILi4ELi2ELi16ELb1ELb0EEEJNS5_IJSG_SG_SH_EEENS5_IJNST_ISG_SC_EENST_INSA_ILi16EEESC_EEEEEfSJ_fSJ_NS1E_6fusion15FusionCallbacksIS1I_NS1O_17LinearCombinationIffffLNS_15FloatRoundStyleE2EEES1J_S1N_JEEENS4_5SM1004TMEM4LOAD26SM100_TMEM_LOAD_32dp32b16xENS4_13SM90_TMA_LOADENS12_INS13_ILi2ELi4ELi3EEES16_NST_INS5_IJSB_S1L_EEENS5_IJS1L_SC_EEEEEEENS4_39AutoVectorizingCopyWithAssumedAlignmentILi128EEENS4_14SM90_TMA_STOREES23_S25_S25_EEEvvEEEEvNT_6ParamsE,(.L_x_253 - _ZN7cutlass13device_kernelINS_4gemm6kernel13GemmUniversalIN4cute5tupleIJiiiiEEENS1_10collective13CollectiveMmaINS1_35MainloopSm100TmaUmmaWarpSpecializedILi8ELi2ELi4ENS5_IJNS4_1CILi8EEENSA_ILi1EEESC_EEEEENS5_IJNSA_ILi256EEENSA_ILi128EEENSA_ILi32EEEEEEfNS5_IJlSC_lEEEfSJ_NS4_8TiledMMAINS4_8MMA_AtomIJNS4_23SM100_MMA_TF32_2x1SM_SSINS_10tfloat32_tESN_fLi256ELi128ELNS4_4UMMA5MajorE0ELSP_0ELNSO_7ScaleInE0ELSQ_0EEEEEENS4_6LayoutINS5_IJSC_SC_SC_EEENS5_IJNSA_ILi0EEESV_SV_EEEEENS5_IJNS4_10UnderscoreESY_SY_EEEEENS4_18SM100_TMA_2SM_LOADENS4_14ComposedLayoutINS4_7SwizzleILi3ELi4ELi3EEENS4_18smem_ptr_flag_bitsILi32EEENST_INS5_IJSB_SH_EEENS5_IJSH_SC_EEEEEEEvNS4_8identityENS4_28SM100_TMA_2SM_LOAD_MULTICASTES1A_vS1B_EENS_8epilogue10collective18CollectiveEpilogueINS1E_23Sm100TmaWarpSpecializedILi4ELi2ELi16ELb1ELb0EEEJNS5_IJSG_SG_SH_EEENS5_IJNST_ISG_SC_EENST_INSA_ILi16EEESC_EEEEEfSJ_fSJ_NS1E_6fusion15FusionCallbacksIS1I_NS1O_17LinearCombinationIffffLNS_15FloatRoundStyleE2EEES1J_S1N_JEEENS4_5SM1004TMEM4LOAD26SM100_TMEM_LOAD_32dp32b16xENS4_13SM90_TMA_LOADENS12_INS13_ILi2ELi4ELi3EEES16_NST_INS5_IJSB_S1L_EEENS5_IJS1L_SC_EEEEEEENS4_39AutoVectorizingCopyWithAssumedAlignmentILi128EEENS4_14SM90_TMA_STOREES23_S25_S25_EEEvvEEEEvNT_6ParamsE)
        .other          _ZN7cutlass13device_kernelINS_4gemm6kernel13GemmUniversalIN4cute5tupleIJiiiiEEENS1_10collective13CollectiveMmaINS1_35MainloopSm100TmaUmmaWarpSpecializedILi8ELi2ELi4ENS5_IJNS4_1CILi8EEENSA_ILi1EEESC_EEEEENS5_IJNSA_ILi256EEENSA_ILi128EEENSA_ILi32EEEEEEfNS5_IJlSC_lEEEfSJ_NS4_8TiledMMAINS4_8MMA_AtomIJNS4_23SM100_MMA_TF32_2x1SM_SSINS_10tfloat32_tESN_fLi256ELi128ELNS4_4UMMA5MajorE0ELSP_0ELNSO_7ScaleInE0ELSQ_0EEEEEENS4_6LayoutINS5_IJSC_SC_SC_EEENS5_IJNSA_ILi0EEESV_SV_EEEEENS5_IJNS4_10UnderscoreESY_SY_EEEEENS4_18SM100_TMA_2SM_LOADENS4_14ComposedLayoutINS4_7SwizzleILi3ELi4ELi3EEENS4_18smem_ptr_flag_bitsILi32EEENST_INS5_IJSB_SH_EEENS5_IJSH_SC_EEEEEEEvNS4_8identityENS4_28SM100_TMA_2SM_LOAD_MULTICASTES1A_vS1B_EENS_8epilogue10collective18CollectiveEpilogueINS1E_23Sm100TmaWarpSpecializedILi4ELi2ELi16ELb1ELb0EEEJNS5_IJSG_SG_SH_EEENS5_IJNST_ISG_SC_EENST_INSA_ILi16EEESC_EEEEEfSJ_fSJ_NS1E_6fusion15FusionCallbacksIS1I_NS1O_17LinearCombinationIffffLNS_15FloatRoundStyleE2EEES1J_S1N_JEEENS4_5SM1004TMEM4LOAD26SM100_TMEM_LOAD_32dp32b16xENS4_13SM90_TMA_LOADENS12_INS13_ILi2ELi4ELi3EEES16_NST_INS5_IJSB_S1L_EEENS5_IJS1L_SC_EEEEEEENS4_39AutoVectorizingCopyWithAssumedAlignmentILi128EEENS4_14SM90_TMA_STOREES23_S25_S25_EEEvvEEEEvNT_6ParamsE,@"STO_CUDA_ENTRY STV_DEFAULT"
_ZN7cutlass13device_kernelINS_4gemm6kernel13GemmUniversalIN4cute5tupleIJiiiiEEENS1_10collective13CollectiveMmaINS1_35MainloopSm100TmaUmmaWarpSpecializedILi8ELi2ELi4ENS5_IJNS4_1CILi8EEENSA_ILi1EEESC_EEEEENS5_IJNSA_ILi256EEENSA_ILi128EEENSA_ILi32EEEEEEfNS5_IJlSC_lEEEfSJ_NS4_8TiledMMAINS4_8MMA_AtomIJNS4_23SM100_MMA_TF32_2x1SM_SSINS_10tfloat32_tESN_fLi256ELi128ELNS4_4UMMA5MajorE0ELSP_0ELNSO_7ScaleInE0ELSQ_0EEEEEENS4_6LayoutINS5_IJSC_SC_SC_EEENS5_IJNSA_ILi0EEESV_SV_EEEEENS5_IJNS4_10UnderscoreESY_SY_EEEEENS4_18SM100_TMA_2SM_LOADENS4_14ComposedLayoutINS4_7SwizzleILi3ELi4ELi3EEENS4_18smem_ptr_flag_bitsILi32EEENST_INS5_IJSB_SH_EEENS5_IJSH_SC_EEEEEEEvNS4_8identityENS4_28SM100_TMA_2SM_LOAD_MULTICASTES1A_vS1B_EENS_8epilogue10collective18CollectiveEpilogueINS1E_23Sm100TmaWarpSpecializedILi4ELi2ELi16ELb1ELb0EEEJNS5_IJSG_SG_SH_EEENS5_IJNST_ISG_SC_EENST_INSA_ILi16EEESC_EEEEEfSJ_fSJ_NS1E_6fusion15FusionCallbacksIS1I_NS1O_17LinearCombinationIffffLNS_15FloatRoundStyleE2EEES1J_S1N_JEEENS4_5SM1004TMEM4LOAD26SM100_TMEM_LOAD_32dp32b16xENS4_13SM90_TMA_LOADENS12_INS13_ILi2ELi4ELi3EEES16_NST_INS5_IJSB_S1L_EEENS5_IJS1L_SC_EEEEEEENS4_39AutoVectorizingCopyWithAssumedAlignmentILi128EEENS4_14SM90_TMA_STOREES23_S25_S25_EEEvvEEEEvNT_6ParamsE:
[----:B------:R-:W1:Y:S01]  /*0000*/  LDC R1, c[0x0][0x37c] ;  /* 0x0000df00ff017b82 */ /* 0x000e620000000800 */
[----:B------:R-:W2:Y:S01]  /*0010*/  S2R R65, SR_TID.X ;  /* 0x0000000000417919 */ /* 0x000ea20000002100 */
[----:B------:R-:W3:Y:S06]  /*0020*/  LDCU.64 UR8, c[0x0][0x890] ;  /* 0x00011200ff0877ac */ /* 0x000eec0008000a00 */
[----:B------:R-:W4:Y:S01]  /*0030*/  S2UR UR4, SR_CgaCtaId ;  /* 0x00000000000479c3 */ /* 0x000f220000008800 */
[----:B------:R-:W-:Y:S02]  /*0040*/  PRMT R26, RZ, 0x7610, R26 ;  /* 0x00007610ff1a7816 */ /* 0x000fe4000000001a */
[----:B------:R-:W-:Y:S01]  /*0050*/  ELECT P1, URZ, PT ;  /* 0x0000000000ff782f */ /* 0x000fe20003820000 */
[----:B---3--:R-:W-:-:S04]  /*0060*/  UISETP.NE.U32.AND UP0, UPT, UR8, URZ, UPT ;  /* 0x000000ff0800728c */ /* 0x008fc8000bf05070 */
[----:B------:R-:W-:Y:S02]  /*0070*/  UISETP.NE.AND.EX UP0, UPT, UR9, URZ, UPT, UP0 ;  /* 0x000000ff0900728c */ /* 0x000fe4000bf05300 */
[----:B----4-:R-:W-:Y:S02]  /*0080*/  ULOP3.LUT UR47, UR4, 0x1, URZ, 0xc0, !UPT ;  /* 0x00000001042f7892 */ /* 0x010fe4000f8ec0ff */
[----:B------:R-:W-:Y:S01]  /*0090*/  ULOP3.LUT UR46, UR4, 0x1, URZ, 0x3c, !UPT ;  /* 0x00000001042e7892 */ /* 0x000fe2000f8e3cff */
[----:B--2---:R-:W-:-:S05]  /*00a0*/  SHF.R.U32.HI R52, RZ, 0x5, R65 ;  /* 0x00000005ff347819 */ /* 0x004fca0000011641 */
[----:B------:R-:W2:Y:S02]  /*00b0*/  SHFL.IDX PT, R0, R52, RZ, 0x1f ;  /* 0x00001fff34007589 */ /* 0x000ea400000e0000 */
[----:B--2---:R-:W-:Y:S01]  /*00c0*/  R2UR UR20, R0 ;  /* 0x00000000001472ca */ /* 0x004fe200000e0000 */
[----:B-1----:R-:W-:-:S14]  /*00d0*/  BRA.U UP0, `(.L_x_0) ;  /* 0x0000000100307547 */ /* 0x002fdc000b800000 */
[----:B------:R-:W1:Y:S02]  /*00e0*/  LDCU.64 UR4, c[0x0][0x888] ;  /* 0x00011100ff0477ac */ /* 0x000e640008000a00 */
[----:B-1----:R-:W-:-:S04]  /*00f0*/  UISETP.NE.U32.AND UP0, UPT, UR4, URZ, UPT ;  /* 0x000000ff0400728c */ /* 0x002fc8000bf05070 */
[----:B------:R-:W-:-:S09]  /*0100*/  UISETP.NE.AND.EX UP0, UPT, UR5, URZ, UPT, UP0 ;  /* 0x000000ff0500728c */ /* 0x000fd2000bf05300 */
[----:B------:R-:W-:Y:S05]  /*0110*/  BRA.U !UP0, `(.L_x_1) ;  /* 0x0000000108147547 */ /* 0x000fea000b800000 */
[----:B------:R-:W1:Y:S01]  /*0120*/  LDC.64 R2, c[0x0][0x888] ;  /* 0x00022200ff027b82 */ /* 0x000e620000000a00 */
[----:B------:R-:W1:Y:S02]  /*0130*/  LDCU.64 UR4, c[0x0][0x358] ;  /* 0x00006b00ff0477ac */ /* 0x000e640008000a00 */
[----:B-1----:R1:W5:Y:S01]  /*0140*/  LDG.E R27, desc[UR4][R2.64] ;  /* 0x00000004021b7981 */ /* 0x002362000c1e1900 */
[----:B------:R-:W-:Y:S01]  /*0150*/  HFMA2 R26, -RZ, RZ, 0, 5.9604644775390625e-08 ;  /* 0x00000001ff1a7431 */ /* 0x000fe200000001ff */
[----:B------:R-:W-:Y:S05]  /*0160*/  BRA `(.L_x_0) ;  /* 0x00000000000c7947 */ /* 0x000fea0003800000 */
.L_x_1:
[----:B------:R-:W1:Y:S01]  /*0170*/  LDCU UR4, c[0x0][0x880] ;  /* 0x00011000ff0477ac */ /* 0x000e620008000800 */
[----:B------:R-:W-:Y:S01]  /*0180*/  HFMA2 R26, -RZ, RZ, 0, 5.9604644775390625e-08 ;  /* 0x00000001ff1a7431 */ /* 0x000fe200000001ff */
[----:B-1----:R-:W-:-:S07]  /*0190*/  MOV R27, UR4 ;  /* 0x00000004001b7c02 */ /* 0x002fce0008000f00 */
.L_x_0:
[----:B------:R-:W2:Y:S02]  /*01a0*/  LDCU.64 UR4, c[0x0][0x8b0] ;  /* 0x00011600ff0477ac */ /* 0x000ea40008000a00 */
[----:B--2---:R-:W-:-:S04]  /*01b0*/  UISETP.NE.U32.AND UP0, UPT, UR4, URZ, UPT ;  /* 0x000000ff0400728c */ /* 0x004fc8000bf05070 */
[----:B------:R-:W-:-:S09]  /*01c0*/  UISETP.NE.AND.EX UP0, UPT, UR5, URZ, UPT, UP0 ;  /* 0x000000ff0500728c */ /* 0x000fd2000bf05300 */
[----:B------:R-:W-:Y:S05]  /*01d0*/  BRA.U UP0, `(.L_x_2) ;  /* 0x0000000100287547 */ /* 0x000fea000b800000 */
[----:B------:R-:W2:Y:S02]  /*01e0*/  LDCU.64 UR4, c[0x0][0x8a8] ;  /* 0x00011500ff0477ac */ /* 0x000ea40008000a00 */
[----:B--2---:R-:W-:-:S04]  /*01f0*/  UISETP.NE.U32.AND UP0, UPT, UR4, URZ, UPT ;  /* 0x000000ff0400728c */ /* 0x004fc8000bf05070 */
[----:B------:R-:W-:-:S09]  /*0200*/  UISETP.NE.AND.EX UP0, UPT, UR5, URZ, UPT, UP0 ;  /* 0x000000ff0500728c */ /* 0x000fd2000bf05300 */
[----:B------:R-:W-:Y:S05]  /*0210*/  BRA.U !UP0, `(.L_x_3) ;  /* 0x0000000108107547 */ /* 0x000fea000b800000 */
[----:B------:R-:W2:Y:S01]  /*0220*/  LDC.64 R24, c[0x0][0x8a8] ;  /* 0x00022a00ff187b82 */ /* 0x000ea20000000a00 */
[----:B------:R-:W2:Y:S02]  /*0230*/  LDCU.64 UR4, c[0x0][0x358] ;  /* 0x00006b00ff0477ac */ /* 0x000ea40008000a00 */
[----:B--2---:R2:W5:Y:S01]  /*0240*/  LDG.E R24, desc[UR4][R24.64] ;  /* 0x0000000418187981 */ /* 0x004562000c1e1900 */
[----:B------:R-:W-:Y:S05]  /*0250*/  BRA `(.L_x_2) ;  /* 0x0000000000087947 */ /* 0x000fea0003800000 */
.L_x_3:
[----:B------:R-:W2:Y:S02]  /*0260*/  LDCU UR4, c[0x0][0x8a0] ;  /* 0x00011400ff0477ac */ /* 0x000ea40008000800 */
[----:B--2---:R-:W-:Y:S02]  /*0270*/  MOV R24, UR4 ;  /* 0x0000000400187c02 */ /* 0x004fe40008000f00 */
.L_x_2:
[----:B------:R-:W-:Y:S01]  /*0280*/  IMAD.U32 R0, RZ, RZ, UR20 ;  /* 0x00000014ff007e24 */ /* 0x000fe2000f8e00ff */
[----:B------:R-:W-:Y:S04]  /*0290*/  BSSY.RECONVERGENT B0, `(.L_x_4) ;  /* 0x000000c000007945 */ /* 0x000fe80003800200 */
[C---:B------:R-:W-:Y:S02]  /*02a0*/  ISETP.NE.OR P2, PT, R0.reuse, 0x1, !P1 ;  /* 0x000000010000780c */ /* 0x040fe40004f45670 */
[----:B------:R-:W-:-:S11]  /*02b0*/  ISETP.NE.OR P0, PT, R0, 0x3, !P1 ;  /* 0x000000030000780c */ /* 0x000fd60004f05670 */
[----:B------:R-:W-:Y:S05]  /*02c0*/  @P2 BRA `(.L_x_5) ;  /* 0x0000000000202947 */ /* 0x000fea0003800000 */
[----:B------:R-:W3:Y:S02]  /*02d0*/  LDCU.64 UR4, c[0x0][0x348] ;  /* 0x00006900ff0477ac */ /* 0x000ee40008000a00 */
[----:B---3--:R-:W-:Y:S02]  /*02e0*/  UIADD3 UR6, UP1, UPT, UR4, 0x80, URZ ;  /* 0x0000008004067890 */ /* 0x008fe4000ff3e0ff */
[----:B------:R-:W-:Y:S02]  /*02f0*/  UIADD3 UR4, UP0, UPT, UR4, 0x180, URZ ;  /* 0x0000018004047890 */ /* 0x000fe4000ff1e0ff */
[----:B------:R-:W-:Y:S02]  /*0300*/  UIADD3.X UR7, UPT, UPT, URZ, UR5, URZ, UP1, !UPT ;  /* 0x00000005ff077290 */ /* 0x000fe40008ffe4ff */
[----:B------:R-:W-:-:S07]  /*0310*/  UIADD3.X UR5, UPT, UPT, URZ, UR5, URZ, UP0, !UPT ;  /* 0x00000005ff057290 */ /* 0x000fce00087fe4ff */
[----:B------:R3:W-:Y:S02]  /*0320*/  UTMACCTL.PF [UR6] ;  /* 0x00000000060079b9 */ /* 0x0007e40008040000 */
[----:B------:R3:W-:Y:S02]  /*0330*/  UTMACCTL.PF [UR4] ;  /* 0x00000000040079b9 */ /* 0x0007e40008040000 */
[----:B---3--:R-:W-:Y:S01]  /*0340*/  NOP ;  /* 0x0000000000007918 */ /* 0x008fe20000000000 */
.L_x_5:
[----:B------:R-:W-:Y:S05]  /*0350*/  BSYNC.RECONVERGENT B0 ;  /* 0x0000000000007941 */ /* 0x000fea0003800200 */
.L_x_4:
[----:B------:R-:W-:Y:S04]  /*0360*/  BSSY.RECONVERGENT B0, `(.L_x_6) ;  /* 0x000000a000007945 */ /* 0x000fe80003800200 */
        /* <DEDUP_REMOVED lines=9> */
.L_x_7:
[----:B------:R-:W-:Y:S05]  /*0400*/  BSYNC.RECONVERGENT B0 ;  /* 0x0000000000007941 */ /* 0x000fea0003800200 */
.L_x_6:
[----:B------:R-:W3:Y:S01]  /*0410*/  LDCU.64 UR4, c[0x0][0x888] ;  /* 0x00011100ff0477ac */ /* 0x000ee20008000a00 */
[----:B------:R-:W-:Y:S02]  /*0420*/  UISETP.EQ.U32.AND UP2, UPT, UR8, URZ, UPT ;  /* 0x000000ff0800728c */ /* 0x000fe4000bf42070 */
[----:B------:R-:W-:Y:S02]  /*0430*/  UPLOP3.LUT UP4, UPT, UPT, UPT, UPT, 0x80, 0x8 ;  /* 0x000000000008789c */ /* 0x000fe40003f8f070 */
[----:B---3--:R-:W-:-:S04]  /*0440*/  UISETP.NE.U32.AND UP0, UPT, UR4, URZ, UPT ;  /* 0x000000ff0400728c */ /* 0x008fc8000bf05070 */
[----:B------:R-:W-:-:S04]  /*0450*/  UISETP.NE.AND.EX UP1, UPT, UR5, URZ, UPT, UP0 ;  /* 0x000000ff0500728c */ /* 0x000fc8000bf25300 */
[----:B------:R-:W-:-:S04]  /*0460*/  UISETP.EQ.OR.EX UP3, UPT, UR9, URZ, !UP1, UP2 ;  /* 0x000000ff0900728c */ /* 0x000fc8000cf62720 */
[----:B------:R-:W-:-:S06]  /*0470*/  UP2UR UR4, UPR, URZ, 0x8 ;  /* 0x00000008ff047883 */ /* 0x000fcc0008000000 */
[----:B------:R-:W-:Y:S01]  /*0480*/  MOV R55, UR4 ;  /* 0x0000000400377c02 */ /* 0x000fe20008000f00 */
[----:B------:R-:W-:Y:S06]  /*0490*/  BRA.U !UP3, `(.L_x_8) ;  /* 0x000000010b207547 */ /* 0x000fec000b800000 */
[----:B------:R-:W-:Y:S01]  /*04a0*/  UISETP.NE.U32.AND UP0, UPT, UR8, URZ, UPT ;  /* 0x000000ff0800728c */ /* 0x000fe2000bf05070 */
[----:B-----5:R-:W-:Y:S01]  /*04b0*/  FSETP.NEU.AND P0, PT, R27, RZ, PT ;  /* 0x000000ff1b00720b */ /* 0x020fe20003f0d000 */
[----:B------:R-:W-:Y:S02]  /*04c0*/  USEL UR4, URZ, 0xffffffff, UP1 ;  /* 0xffffffffff047887 */ /* 0x000fe40008800000 */
[----:B------:R-:W-:-:S10]  /*04d0*/  UISETP.NE.AND.EX UP2, UPT, UR9, URZ, UPT, UP0 ;  /* 0x000000ff0900728c */ /* 0x000fd4000bf45300 */
[----:B------:R-:W-:Y:S01]  /*04e0*/  VOTEU.ANY UP0, P0 ;  /* 0x0000000000ff7886 */ /* 0x000fe20000000100 */
[----:B------:R-:W-:-:S04]  /*04f0*/  @!UP2 USEL UR4, URZ, 0xffffffff, UP0 ;  /* 0xffffffffff04a887 */ /* 0x000fc80008000000 */
[----:B------:R-:W-:-:S04]  /*0500*/  ULOP3.LUT UR4, UR4, 0x1, URZ, 0xc0, !UPT ;  /* 0x0000000104047892 */ /* 0x000fc8000f8ec0ff */
[----:B------:R-:W-:-:S11]  /*0510*/  UISETP.NE.U32.AND UP4, UPT, UR4, 0x1, UPT ;  /* 0x000000010400788c */ /* 0x000fd6000bf85070 */
.L_x_8:
[----:B------:R-:W3:Y:S01]  /*0520*/  SHFL.IDX PT, R0, R52, RZ, 0x1f ;  /* 0x00001fff34007589 */ /* 0x000ee200000e0000 */
[----:B------:R-:W-:-:S04]  /*0530*/  UISETP.NE.AND UP0, UPT, UR20, 0x2, UPT ;  /* 0x000000021400788c */ /* 0x000fc8000bf05270 */
[----:B------:R-:W-:Y:S02]  /*0540*/  UISETP.EQ.AND UP2, UPT, UR47, URZ, !UP0 ;  /* 0x000000ff2f00728c */ /* 0x000fe4000c742270 */
[----:B------:R-:W-:-:S04]  /*0550*/  USEL UR55, URZ, 0x1, UP0 ;  /* 0x00000001ff377887 */ /* 0x000fc80008000000 */
[----:B------:R-:W-:Y:S02]  /*0560*/  PLOP3.LUT P3, PT, P1, PT, UP2, 0x80, 0x8 ;  /* 0x000000000008781c */ /* 0x000fe40000f6f028 */
[----:B---3--:R-:W-:-:S13]  /*0570*/  ISETP.NE.AND P0, PT, R0, RZ, PT ;  /* 0x000000ff0000720c */ /* 0x008fda0003f05270 */
[----:B------:R-:W-:Y:S05]  /*0580*/  @P0 BRA `(.L_x_9) ;  /* 0x0000000000780947 */ /* 0x000fea0003800000 */
[----:B------:R-:W3:Y:S01]  /*0590*/  S2UR UR5, SR_CgaCtaId ;  /* 0x00000000000579c3 */ /* 0x000ee20000008800 */
[----:B------:R-:W-:Y:S01]  /*05a0*/  UMOV UR4, 0x400 ;  /* 0x0000040000047882 */ /* 0x000fe20000000000 */
[----:B------:R-:W-:Y:S01]  /*05b0*/  UMOV UR8, 0x1 ;  /* 0x0000000100087882 */ /* 0x000fe20000000000 */
[----:B------:R-:W-:Y:S01]  /*05c0*/  UMOV UR6, 0x4 ;  /* 0x0000000400067882 */ /* 0x000fe20000000000 */
[----:B------:R-:W-:-:S04]  /*05d0*/  UIADD3 UR8, UPT, UPT, -UR8, 0x100000, URZ ;  /* 0x0010000008087890 */ /* 0x000fc8000fffe1ff */
[----:B------:R-:W-:Y:S02]  /*05e0*/  USHF.L.U32 UR9, UR8, 0xb, URZ ;  /* 0x0000000b08097899 */ /* 0x000fe400080006ff */
[----:B------:R-:W-:Y:S02]  /*05f0*/  USHF.L.U32 UR8, UR8, 0x1, URZ ;  /* 0x0000000108087899 */ /* 0x000fe400080006ff */
[----:B------:R-:W-:-:S04]  /*0600*/  UIADD3 UR6, UPT, UPT, -UR6, 0x100000, URZ ;  /* 0x0010000006067890 */ /* 0x000fc8000fffe1ff */
[----:B------:R-:W-:Y:S02]  /*0610*/  USHF.L.U32 UR7, UR6, 0xb, URZ ;  /* 0x0000000b06077899 */ /* 0x000fe400080006ff */
[----:B------:R-:W-:Y:S01]  /*0620*/  USHF.L.U32 UR6, UR6, 0x1, URZ ;  /* 0x0000000106067899 */ /* 0x000fe200080006ff */
[----:B------:R-:W-:Y:S01]  /*0630*/  ELECT P0, URZ, PT ;  /* 0x0000000000ff782f */ /* 0x000fe20003800000 */
[----:B---3--:R-:W-:Y:S01]  /*0640*/  ULEA UR4, UR5, UR4, 0x18 ;  /* 0x0000000405047291 */ /* 0x008fe2000f8ec0ff */
[----:B------:R-:W3:Y:S11]  /*0650*/  FENCE.VIEW.ASYNC.S ;  /* 0x00000000000073c6 */ /* 0x000ef60000000000 */
[----:B---3--:R3:W4:Y:S01]  /*0660*/  SYNCS.EXCH.64 URZ, [UR4], UR8 ;  /* 0x0000000804ff75b2 */ /* 0x0087220008000100 */
[----:B------:R3:W1:Y:S01]  /*0670*/  SYNCS.EXCH.64 URZ, [UR4+0x40], UR6 ;  /* 0x0000400604ff75b2 */ /* 0x0006620008000100 */
        /* <DEDUP_REMOVED lines=13> */
[----:B------:R3:W1:Y:S02]  /*0750*/  SYNCS.EXCH.64 URZ, [UR4+0x78], UR6 ;  /* 0x0000780604ff75b2 */ /* 0x0006640008000100 */
[----:B---3--:R-:W-:Y:S01]  /*0760*/  NOP ;  /* 0x0000000000007918 */ /* 0x008fe20000000000 */
.L_x_9:
[----:B------:R-:W3:Y:S01]  /*0770*/  SHFL.IDX PT, R0, R52, RZ, 0x1f ;  /* 0x00001fff34007589 */ /* 0x000ee200000e0000 */
[----:B------:R-:W-:Y:S01]  /*0780*/  NOP ;  /* 0x0000000000007918 */ /* 0x000fe20000000000 */
[----:B---3--:R-:W-:-:S13]  /*0790*/  ISETP.NE.AND P0, PT, R0, 0x1, PT ;  /* 0x000000010000780c */ /* 0x008fda0003f05270 */
        /* <DEDUP_REMOVED lines=14> */
[----:B---3--:R3:W1:Y:S01]  /*0880*/  SYNCS.EXCH.64 URZ, [UR4+0x80], UR8 ;  /* 0x0000800804ff75b2 */ /* 0x0086620008000100 */
[----:B------:R3:W1:Y:S01]  /*0890*/  SYNCS.EXCH.64 URZ, [UR4+0xa0], UR6 ;  /* 0x0000a00604ff75b2 */ /* 0x0006620008000100 */
[----:B------:R3:W1:Y:S01]  /*08a0*/  SYNCS.EXCH.64 URZ, [UR4+0x88], UR8 ;  /* 0x0000880804ff75b2 */ /* 0x0006620008000100 */
[----:B------:R3:W1:Y:S01]  /*08b0*/  SYNCS.EXCH.64 URZ, [UR4+0xa8], UR6 ;  /* 0x0000a80604ff75b2 */ /* 0x0006620008000100 */
[----:B------:R3:W1:Y:S01]  /*08c0*/  SYNCS.EXCH.64 URZ, [UR4+0x90], UR8 ;  /* 0x0000900804ff75b2 */ /* 0x0006620008000100 */
[----:B------:R3:W1:Y:S01]  /*08d0*/  SYNCS.EXCH.64 URZ, [UR4+0xb0], UR6 ;  /* 0x0000b00604ff75b2 */ /* 0x0006620008000100 */
[----:B------:R3:W1:Y:S01]  /*08e0*/  SYNCS.EXCH.64 URZ, [UR4+0x98], UR8 ;  /* 0x0000980804ff75b2 */ /* 0x0006620008000100 */
[----:B------:R3:W1:Y:S01]  /*08f0*/  SYNCS.EXCH.64 URZ, [UR4+0xb8], UR6 ;  /* 0x0000b80604ff75b2 */ /* 0x0006620008000100 */
[----:B------:R-:W-:Y:S01]  /*0900*/  NOP ;  /* 0x0000000000007918 */ /* 0x000fe20000000000 */
.L_x_10:
[----:B------:R-:W2:Y:S01]  /*0910*/  SHFL.IDX PT, R0, R52, RZ, 0x1f ;  /* 0x00001fff34007589 */ /* 0x000ea200000e0000 */
[----:B------:R-:W-:Y:S01]  /*0920*/  NOP ;  /* 0x0000000000007918 */ /* 0x000fe20000000000 */
[----:B--2---:R-:W-:-:S13]  /*0930*/  ISETP.NE.AND P0, PT, R0, 0x3, PT ;  /* 0x000000030000780c */ /* 0x004fda0003f05270 */
[----:B------:R-:W-:Y:S05]  /*0940*/  @P0 BRA `(.L_x_11) ;  /* 0x0000000000300947 */ /* 0x000fea0003800000 */
[----:B---3--:R-:W2:Y:S01]  /*0950*/  S2UR UR6, SR_CgaCtaId ;  /* 0x00000000000679c3 */ /* 0x008ea20000008800 */
[----:B------:R-:W-:Y:S01]  /*0960*/  UMOV UR4, 0x400 ;  /* 0x0000040000047882 */ /* 0x000fe20000000000 */
[----:B------:R-:W-:Y:S01]  /*0970*/  UMOV UR5, 0x20 ;  /* 0x0000002000057882 */ /* 0x000fe20000000000 */
[----:B------:R-:W-:Y:S01]  /*0980*/  ELECT P0, URZ, PT ;  /* 0x0000000000ff782f */ /* 0x000fe20003800000 */
[----:B--2---:R-:W-:Y:S02]  /*0990*/  ULEA UR6, UR6, UR4, 0x18 ;  /* 0x0000000406067291 */ /* 0x004fe4000f8ec0ff */
[----:B------:R-:W-:-:S04]  /*09a0*/  UIADD3 UR4, UPT, UPT, -UR5, 0x100000, URZ ;  /* 0x0010000005047890 */ /* 0x000fc8000fffe1ff */
[----:B------:R-:W-:Y:S02]  /*09b0*/  USHF.L.U32 UR5, UR4, 0xb, URZ ;  /* 0x0000000b04057899 */ /* 0x000fe400080006ff */
[----:B------:R-:W-:Y:S01]  /*09c0*/  USHF.L.U32 UR4, UR4, 0x1, URZ ;  /* 0x0000000104047899 */ /* 0x000fe200080006ff */
[----:B------:R-:W2:Y:S11]  /*09d0*/  FENCE.VIEW.ASYNC.S ;  /* 0x00000000000073c6 */ /* 0x000eb60000000000 */
[----:B--2---:R2:W3:Y:S01]  /*09e0*/  SYNCS.EXCH.64 URZ, [UR6+0xc0], UR4 ;  /* 0x0000c00406ff75b2 */ /* 0x0044e20008000100 */
[----:B------:R2:W1:Y:S01]  /*09f0*/  SYNCS.EXCH.64 URZ, [UR6+0xc8], UR4 ;  /* 0x0000c80406ff75b2 */ /* 0x0004620008000100 */
[----:B------:R-:W-:Y:S01]  /*0a00*/  NOP ;  /* 0x0000000000007918 */ /* 0x000fe20000000000 */
.L_x_11:
[----:B------:R-:W4:Y:S01]  /*0a10*/  SHFL.IDX PT, R0, R52, RZ, 0x1f ;  /* 0x00001fff34007589 */ /* 0x000f2200000e0000 */
[----:B------:R-:W-:Y:S01]  /*0a20*/  NOP ;  /* 0x0000000000007918 */ /* 0x000fe20000000000 */
[----:B----4-:R-:W-:-:S13]  /*0a30*/  ISETP.NE.AND P0, PT, R0, 0x4, PT ;  /* 0x000000040000780c */ /* 0x010fda0003f05270 */
[----:B------:R-:W-:Y:S05]  /*0a40*/  @P0 BRA `(.L_x_12) ;  /* 0x00000000004c0947 */ /* 0x000fea0003800000 */
[----:B--2---:R-:W2:Y:S01]  /*0a50*/  S2UR UR5, SR_CgaCtaId ;  /* 0x00000000000579c3 */ /* 0x004ea20000008800 */
[----:B---3--:R-:W-:Y:S01]  /*0a60*/  UMOV UR4, 0x720 ;  /* 0x0000072000047882 */ /* 0x008fe20000000000 */
[----:B------:R-:W-:Y:S01]  /*0a70*/  UMOV UR6, 0x400 ;  /* 0x0000040000067882 */ /* 0x000fe20000000000 */
[----:B------:R-:W-:Y:S01]  /*0a80*/  USEL UR4, UR4, 0x620, UP4 ;  /* 0x0000062004047887 */ /* 0x000fe2000a000000 */
[----:B------:R-:W-:Y:S01]  /*0a90*/  UMOV UR8, 0x1 ;  /* 0x0000000100087882 */ /* 0x000fe20000000000 */
[----:B------:R-:W-:Y:S01]  /*0aa0*/  ELECT P0, URZ, PT ;  /* 0x0000000000ff782f */ /* 0x000fe20003800000 */
[----:B------:R-:W-:-:S04]  /*0ab0*/  UIADD3 UR8, UPT, UPT, -UR8, 0x100000, URZ ;  /* 0x0010000008087890 */ /* 0x000fc8000fffe1ff */
[----:B------:R-:W-:Y:S02]  /*0ac0*/  USHF.L.U32 UR9, UR8, 0xb, URZ ;  /* 0x0000000b08097899 */ /* 0x000fe400080006ff */
[----:B------:R-:W-:Y:S02]  /*0ad0*/  USHF.L.U32 UR8, UR8, 0x1, URZ ;  /* 0x0000000108087899 */ /* 0x000fe400080006ff */
[----:B--2---:R-:W-:Y:S02]  /*0ae0*/  ULEA UR6, UR5, UR6, 0x18 ;  /* 0x0000000605067291 */ /* 0x004fe4000f8ec0ff */
[----:B------:R-:W-:-:S04]  /*0af0*/  UIADD3 UR4, UPT, UPT, -UR4, 0x100000, URZ ;  /* 0x0010000004047890 */ /* 0x000fc8000fffe1ff */
[----:B------:R-:W-:Y:S02]  /*0b00*/  USHF.L.U32 UR5, UR4, 0xb, URZ ;  /* 0x0000000b04057899 */ /* 0x000fe400080006ff */
[----:B------:R-:W-:Y:S01]  /*0b10*/  USHF.L.U32 UR4, UR4, 0x1, URZ ;  /* 0x0000000104047899 */ /* 0x000fe200080006ff */
[----:B------:R-:W2:Y:S03]  /*0b20*/  FENCE.VIEW.ASYNC.S ;  /* 0x00000000000073c6 */ /* 0x000ea60000000000 */
[----:B--2---:R4:W2:Y:S08]  /*0b30*/  SYNCS.EXCH.64 URZ, [UR6+0xd0], UR8 ;  /* 0x0000d00806ff75b2 */ /* 0x0048b00008000100 */
[----:B------:R4:W3:Y:S01]  /*0b40*/  SYNCS.EXCH.64 URZ, [UR6+0xe0], UR4 ;  /* 0x0000e00406ff75b2 */ /* 0x0008e20008000100 */
[----:B------:R4:W1:Y:S01]  /*0b50*/  SYNCS.EXCH.64 URZ, [UR6+0xd8], UR8 ;  /* 0x0000d80806ff75b2 */ /* 0x0008620008000100 */
[----:B------:R4:W1:Y:S02]  /*0b60*/  SYNCS.EXCH.64 URZ, [UR6+0xe8], UR4 ;  /* 0x0000e80406ff75b2 */ /* 0x0008640008000100 */
[----:B----4-:R-:W-:Y:S01]  /*0b70*/  NOP ;  /* 0x0000000000007918 */ /* 0x010fe20000000000 */
.L_x_12:
[----:B------:R-:W4:Y:S01]  /*0b80*/  SHFL.IDX PT, R0, R52, RZ, 0x1f ;  /* 0x00001fff34007589 */ /* 0x000f2200000e0000 */
[----:B------:R-:W-:Y:S01]  /*0b90*/  NOP ;  /* 0x0000000000007918 */ /* 0x000fe20000000000 */
[----:B----4-:R-:W-:-:S13]  /*0ba0*/  ISETP.NE.AND P0, PT, R0, 0x5, PT ;  /* 0x000000050000780c */ /* 0x010fda0003f05270 */
[----:B------:R-:W-:Y:S05]  /*0bb0*/  @P0 BRA `(.L_x_13) ;  /* 0x0000000000580947 */ /* 0x000fea0003800000 */
[----:B--2---:R-:W2:Y:S01]  /*0bc0*/  S2UR UR5, SR_CgaCtaId ;  /* 0x00000000000579c3 */ /* 0x004ea20000008800 */
[----:B---3--:R-:W-:Y:S01]  /*0bd0*/  UMOV UR4, 0x400 ;  /* 0x0000040000047882 */ /* 0x008fe20000000000 */
        /* <DEDUP_REMOVED lines=9> */
[----:B--2---:R-:W-:Y:S01]  /*0c70*/  ULEA UR4, UR5, UR4, 0x18 ;  /* 0x0000000405047291 */ /* 0x004fe2000f8ec0ff */
[----:B------:R-:W2:Y:S11]  /*0c80*/  FENCE.VIEW.ASYNC.S ;  /* 0x00000000000073c6 */ /* 0x000eb60000000000 */
[----:B--2---:R4:W2:Y:S01]  /*0c90*/  SYNCS.EXCH.64 URZ, [UR4+0xf0], UR6 ;  /* 0x0000f00604ff75b2 */ /* 0x0048a20008000100 */
[----:B------:R4:W3:Y:S01]  /*0ca0*/  SYNCS.EXCH.64 URZ, [UR4+0x110], UR8 ;  /* 0x0001100804ff75b2 */ /* 0x0008e20008000100 */
[----:B------:R4:W1:Y:S01]  /*0cb0*/  SYNCS.EXCH.64 URZ, [UR4+0xf8], UR6 ;  /* 0x0000f80604ff75b2 */ /* 0x0008620008000100 */
[----:B------:R4:W1:Y:S01]  /*0cc0*/  SYNCS.EXCH.64 URZ, [UR4+0x118], UR8 ;  /* 0x0001180804ff75b2 */ /* 0x0008620008000100 */
[----:B------:R4:W1:Y:S01]  /*0cd0*/  SYNCS.EXCH.64 URZ, [UR4+0x100], UR6 ;  /* 0x0001000604ff75b2 */ /* 0x0008620008000100 */
[----:B------:R4:W1:Y:S01]  /*0ce0*/  SYNCS.EXCH.64 URZ, [UR4+0x120], UR8 ;  /* 0x0001200804ff75b2 */ /* 0x0008620008000100 */
[----:B------:R4:W1:Y:S01]  /*0cf0*/  SYNCS.EXCH.64 URZ, [UR4+0x108], UR6 ;  /* 0x0001080604ff75b2 */ /* 0x0008620008000100 */
[----:B------:R4:W1:Y:S02]  /*0d00*/  SYNCS.EXCH.64 URZ, [UR4+0x128], UR8 ;  /* 0x0001280804ff75b2 */ /* 0x0008640008000100 */
[----:B----4-:R-:W-:Y:S01]  /*0d10*/  NOP ;  /* 0x0000000000007918 */ /* 0x010fe20000000000 */
.L_x_13:
[----:B------:R-:W4:Y:S01]  /*0d20*/  SHFL.IDX PT, R0, R52, RZ, 0x1f ;  /* 0x00001fff34007589 */ /* 0x000f2200000e0000 */
[----:B------:R-:W-:Y:S01]  /*0d30*/  ISETP.NE.OR P1, PT, RZ, UR20, !P1 ;  /* 0x00000014ff007c0c */ /* 0x000fe2000cf25670 */
[----:B------:R-:W-:Y:S01]  /*0d40*/  NOP ;  /* 0x0000000000007918 */ /* 0x000fe20000000000 */
[----:B----4-:R-:W-:-:S13]  /*0d50*/  ISETP.NE.AND P0, PT, R0, 0x3, PT ;  /* 0x000000030000780c */ /* 0x010fda0003f05270 */
[----:B------:R-:W-:Y:S05]  /*0d60*/  @P0 BRA `(.L_x_14) ;  /* 0x0000000000380947 */ /* 0x000fea0003800000 */
[----:B--2---:R-:W2:Y:S01]  /*0d70*/  S2UR UR5, SR_CgaCtaId ;  /* 0x00000000000579c3 */ /* 0x004ea20000008800 */
[----:B---3--:R-:W-:Y:S01]  /*0d80*/  UMOV UR4, 0x400 ;  /* 0x0000040000047882 */ /* 0x008fe20000000000 */
[----:B------:R-:W-:Y:S01]  /*0d90*/  UMOV UR6, 0x20 ;  /* 0x0000002000067882 */ /* 0x000fe20000000000 */
[----:B------:R-:W-:Y:S01]  /*0da0*/  ELECT P0, URZ, PT ;  /* 0x0000000000ff782f */ /* 0x000fe20003800000 */
[----:B------:R-:W-:-:S04]  /*0db0*/  UIADD3 UR6, UPT, UPT, -UR6, 0x100000, URZ ;  /* 0x0010000006067890 */ /* 0x000fc8000fffe1ff */
[----:B------:R-:W-:Y:S02]  /*0dc0*/  USHF.L.U32 UR7, UR6, 0xb, URZ ;  /* 0x0000000b06077899 */ /* 0x000fe400080006ff */
[----:B------:R-:W-:Y:S02]  /*0dd0*/  USHF.L.U32 UR6, UR6, 0x1, URZ ;  /* 0x0000000106067899 */ /* 0x000fe400080006ff */
[----:B--2---:R-:W-:Y:S01]  /*0de0*/  ULEA UR4, UR5, UR4, 0x18 ;  /* 0x0000000405047291 */ /* 0x004fe2000f8ec0ff */
[----:B------:R-:W2:Y:S11]  /*0df0*/  FENCE.VIEW.ASYNC.S ;  /* 0x00000000000073c6 */ /* 0x000eb60000000000 */
[----:B--2---:R4:W2:Y:S01]  /*0e00*/  SYNCS.EXCH.64 URZ, [UR4+0x130], UR6 ;  /* 0x0001300604ff75b2 */ /* 0x0048a20008000100 */
[----:B------:R4:W3:Y:S01]  /*0e10*/  SYNCS.EXCH.64 URZ, [UR4+0x140], UR6 ;  /* 0x0001400604ff75b2 */ /* 0x0008e20008000100 */
[----:B------:R4:W1:Y:S01]  /*0e20*/  SYNCS.EXCH.64 URZ, [UR4+0x138], UR6 ;  /* 0x0001380604ff75b2 */ /* 0x0008620008000100 */
[----:B------:R4:W1:Y:S02]  /*0e30*/  SYNCS.EXCH.64 URZ, [UR4+0x148], UR6 ;  /* 0x0001480604ff75b2 */ /* 0x0008640008000100 */
[----:B----4-:R-:W-:Y:S01]  /*0e40*/  NOP ;  /* 0x0000000000007918 */ /* 0x010fe20000000000 */
.L_x_14:
[----:B---3--:R-:W3:Y:S01]  /*0e50*/  S2UR UR7, SR_CgaCtaId ;  /* 0x00000000000779c3 */ /* 0x008ee20000008800 */
[----:B------:R-:W-:Y:S01]  /*0e60*/  VOTEU.ALL UP0, P1 ;  /* 0x0000000000ff7886 */ /* 0x000fe20000800000 */
[----:B--2---:R-:W-:Y:S01]  /*0e70*/  UMOV UR4, 0x20 ;  /* 0x0000002000047882 */ /* 0x004fe20000000000 */
[----:B------:R-:W-:Y:S01]  /*0e80*/  NOP ;  /* 0x0000000000007918 */ /* 0x000fe20000000000 */
[----:B-1----:R-:W-:Y:S01]  /*0e90*/  LOP3.LUT R3, R65, 0x1f, RZ, 0xc0, !PT ;  /* 0x0000001f41037812 */ /* 0x002fe200078ec0ff */
[----:B------:R-:W-:Y:S01]  /*0ea0*/  UISETP.NE.AND UP5, UPT, UR20, URZ, UPT ;  /* 0x000000ff1400728c */ /* 0x000fe2000bfa5270 */
[----:B------:R-:W-:Y:S01]  /*0eb0*/  @!UP0 UMOV UR6, 0x400 ;  /* 0x0000040000068882 */ /* 0x000fe20000000000 */
[----:B------:R-:W-:-:S04]  /*0ec0*/  @!UP0 UIADD3 UR4, UPT, UPT, -UR4, 0x100000, URZ ;  /* 0x0010000004048890 */ /* 0x000fc8000fffe1ff */
[----:B------:R-:W-:Y:S02]  /*0ed0*/  @!UP0 USHF.L.U32 UR5, UR4, 0xb, URZ ;  /* 0x0000000b04058899 */ /* 0x000fe400080006ff */
[----:B------:R-:W-:Y:S02]  /*0ee0*/  @!UP0 USHF.L.U32 UR4, UR4, 0x1, URZ ;  /* 0x0000000104048899 */ /* 0x000fe400080006ff */
[----:B---3--:R-:W-:Y:S01]  /*0ef0*/  @!UP0 ULEA UR6, UR7, UR6, 0x18 ;  /* 0x0000000607068291 */ /* 0x008fe2000f8ec0ff */
[----:B------:R-:W1:Y:S01]  /*0f00*/  LDCU UR7, c[0x0][0x36c] ;  /* 0x00006d80ff0777ac */ /* 0x000e620008000800 */
[----:B------:R-:W-:Y:S01]  /*0f10*/  VOTEU.ALL UP0, P1 ;  /* 0x0000000000ff7886 */ /* 0x000fe20000800000 */
[----:B------:R-:W2:Y:S09]  /*0f20*/  FENCE.VIEW.ASYNC.S ;  /* 0x00000000000073c6 */ /* 0x000eb20000000000 */
[----:B--2---:R2:W3:Y:S01]  /*0f30*/  @!UP0 SYNCS.EXCH.64 URZ, [UR6+0x150], UR4 ;  /* 0x0001500406ff85b2 */ /* 0x0044e20008000100 */
[----:B-1----:R-:W-:-:S09]  /*0f40*/  UISETP.EQ.U32.AND UP6, UPT, UR7, 0x1, UPT ;  /* 0x000000010700788c */ /* 0x002fd2000bfc2070 */
[----:B--2---:R-:W-:Y:S05]  /*0f50*/  BRA.U !UP6, `(.L_x_15) ;  /* 0x000000010e087547 */ /* 0x004fea000b800000 */
[----:B---3--:R-:W-:Y:S01]  /*0f60*/  UCGABAR_ARV ;  /* 0x00000000000079c7 */ /* 0x008fe20008000000 */
[----:B------:R-:W-:Y:S05]  /*0f70*/  BRA `(.L_x_16) ;  /* 0x0000000000047947 */ /* 0x000fea0003800000 */
.L_x_15:
[----:B---3--:R-:W-:Y:S01]  /*0f80*/  NOP ;  /* 0x0000000000007918 */ /* 0x008fe20000000000 */
.L_x_16:
[----:B------:R-:W1:Y:S01]  /*0f90*/  S2UR UR23, SR_CTAID.X ;  /* 0x00000000001779c3 */ /* 0x000e620000002500 */
[----:B------:R-:W-:-:S05]  /*0fa0*/  CS2R.32 R54, SR_CgaSize ;  /* 0x0000000000367805 */ /* 0x000fca0000008a00 */
[----:B------:R-:W-:-:S05]  /*0fb0*/  IMAD R54, R54, -0xa0, RZ ;  /* 0xffffff6036367824 */ /* 0x000fca00078e02ff */
[----:B------:R-:W-:-:S14]  /*0fc0*/  R2UR UR5, R54 ;  /* 0x00000000360572ca */ /* 0x000fdc00000e0000 */
[----:B------:R-:W2:Y:S01]  /*0fd0*/  LDCU UR5, c[0x0][UR5+0x2b0] ;  /* 0x00005600050577ac */ /* 0x000ea20008000800 */
[----:B------:R-:W-:-:S05]  /*0fe0*/  CS2R.32 R54, SR_CgaSize ;  /* 0x0000000000367805 */ /* 0x000fca0000008a00 */
[----:B------:R-:W-:-:S05]  /*0ff0*/  IMAD R54, R54, -0xa0, RZ ;  /* 0xffffff6036367824 */ /* 0x000fca00078e02ff */
[----:B------:R-:W-:-:S14]  /*1000*/  R2UR UR4, R54 ;  /* 0x00000000360472ca */ /* 0x000fdc00000e0000 */
[----:B------:R-:W3:Y:S01]  /*1010*/  LDCU UR4, c[0x0][UR4+0x2b4] ;  /* 0x00005680040477ac */ /* 0x000ee20008000800 */
[----:B------:R-:W4:Y:S01]  /*1020*/  S2UR UR34, SR_CTAID.Y ;  /* 0x00000000002279c3 */ /* 0x000f220000002600 */
[----:B------:R-:W-:-:S05]  /*1030*/  CS2R.32 R54, SR_CgaSize ;  /* 0x0000000000367805 */ /* 0x000fca0000008a00 */
[----:B------:R-:W-:-:S05]  /*1040*/  IMAD R54, R54, -0xa0, RZ ;  /* 0xffffff6036367824 */ /* 0x000fca00078e02ff */
[----:B------:R-:W-:-:S14]  /*1050*/  R2UR UR7, R54 ;  /* 0x00000000360772ca */ /* 0x000fdc00000e0000 */
[----:B------:R-:W3:Y:S01]  /*1060*/  LDCU UR7, c[0x0][UR7+0x2a0] ;  /* 0x00005400070777ac */ /* 0x000ee20008000800 */
[----:B------:R-:W-:-:S05]  /*1070*/  CS2R.32 R54, SR_CgaSize ;  /* 0x0000000000367805 */ /* 0x000fca0000008a00 */
[----:B------:R-:W-:-:S05]  /*1080*/  IMAD R54, R54, -0xa0, RZ ;  /* 0xffffff6036367824 */ /* 0x000fca00078e02ff */
[----:B------:R-:W-:-:S14]  /*1090*/  R2UR UR8, R54 ;  /* 0x00000000360872ca */ /* 0x000fdc00000e0000 */
[----:B------:R-:W3:Y:S01]  /*10a0*/  LDCU UR8, c[0x0][UR8+0x2a4] ;  /* 0x00005480080877ac */ /* 0x000ee20008000800 */
[----:B------:R-:W3:Y:S01]  /*10b0*/  S2UR UR9, SR_CgaCtaId ;  /* 0x00000000000979c3 */ /* 0x000ee20000008800 */
[----:B------:R-:W-:Y:S01]  /*10c0*/  UISETP.GT.U32.AND UP0, UPT, UR47, 0xffff, UPT ;  /* 0x0000ffff2f00788c */ /* 0x000fe2000bf04070 */
[----:B------:R-:W3:Y:S01]  /*10d0*/  LDCU UR21, c[0x0][0xb24] ;  /* 0x00016480ff1577ac */ /* 0x000ee20008000800 */
[----:B------:R-:W3:Y:S01]  /*10e0*/  LDCU UR45, c[0x0][0xb24] ;  /* 0x00016480ff2d77ac */ /* 0x000ee20008000800 */
[----:B-1----:R-:W-:Y:S01]  /*10f0*/  I2FP.F32.U32 R2, UR23 ;  /* 0x0000001700027c45 */ /* 0x002fe20008201000 */
[----:B------:R-:W1:Y:S04]  /*1100*/  LDCU UR26, c[0x0][0xb30] ;  /* 0x00016600ff1a77ac */ /* 0x000e680008000800 */
[----:B--2---:R-:W-:Y:S01]  /*1110*/  FMUL R2, R2, UR5 ;  /* 0x0000000502027c20 */ /* 0x004fe20008400000 */
[----:B------:R-:W-:Y:S01]  /*1120*/  USEL UR5, UR47, 0xffff, !UP0 ;  /* 0x0000ffff2f057887 */ /* 0x000fe2000c000000 */
[----:B----4-:R-:W-:-:S04]  /*1130*/  I2FP.F32.U32 R0, UR34 ;  /* 0x0000002200007c45 */ /* 0x010fc80008201000 */
[----:B------:R-:W2:Y:S01]  /*1140*/  F2I.U32.TRUNC.NTZ R2, R2 ;  /* 0x0000000200027305 */ /* 0x000ea2000020f000 */
[----:B------:R-:W-:Y:S01]  /*1150*/  ULOP3.LUT UR24, UR5, 0xffff, URZ, 0xc0, !UPT ;  /* 0x0000ffff05187892 */ /* 0x000fe2000f8ec0ff */
[----:B---3--:R-:W-:Y:S01]  /*1160*/  FMUL R0, R0, UR4 ;  /* 0x0000000400007c20 */ /* 0x008fe20008400000 */
[----:B------:R-:W-:-:S05]  /*1170*/  USHF.L.U32 UR28, UR9, 0x8, URZ ;  /* 0x00000008091c7899 */ /* 0x000fca00080006ff */
[----:B------:R-:W3:Y:S01]  /*1180*/  F2I.U32.TRUNC.NTZ R0, R0 ;  /* 0x0000000000007305 */ /* 0x000ee2000020f000 */
[----:B--2---:R-:W-:Y:S02]  /*1190*/  R2UR UR4, R2 ;  /* 0x00000000020472ca */ /* 0x004fe400000e0000 */
[----:B------:R-:W-:Y:S02]  /*11a0*/  PRMT R2, RZ, 0x7610, R2 ;  /* 0x00007610ff027816 */ /* 0x000fe40000000002 */
[----:B---3--:R-:W-:Y:S02]  /*11b0*/  R2UR UR6, R0 ;  /* 0x00000000000672ca */ /* 0x008fe400000e0000 */
[----:B------:R-:W-:-:S07]  /*11c0*/  PRMT R0, RZ, 0x7610, R0 ;  /* 0x00007610ff007816 */ /* 0x000fce0000000000 */
[----:B------:R-:W-:-:S04]  /*11d0*/  UIADD3 UR5, UPT, UPT, -UR4, URZ, URZ ;  /* 0x000000ff04057290 */ /* 0x000fc8000fffe1ff */
[----:B------:R-:W-:Y:S02]  /*11e0*/  UIMAD UR5, UR7, UR5, UR23 ;  /* 0x00000005070572a4 */ /* 0x000fe4000f8e0217 */
[----:B------:R-:W-:-:S04]  /*11f0*/  UIADD3 UR4, UPT, UPT, -UR6, URZ, URZ ;  /* 0x000000ff06047290 */ /* 0x000fc8000fffe1ff */
[----:B------:R-:W-:Y:S01]  /*1200*/  IMAD.U32 R54, RZ, RZ, UR5 ;  /* 0x00000005ff367e24 */ /* 0x000fe2000f8e00ff */
[----:B------:R-:W-:-:S06]  /*1210*/  UIMAD UR4, UR8, UR4, UR34 ;  /* 0x00000004080472a4 */ /* 0x000fcc000f8e0222 */
[----:B------:R-:W-:Y:S01]  /*1220*/  IMAD.U32 R53, RZ, RZ, UR4 ;  /* 0x00000004ff357e24 */ /* 0x000fe2000f8e00ff */
[----:B-1----:R-:W-:Y:S06]  /*1230*/  BRA.U UP5, `(.L_x_17) ;  /* 0x00000001056c7547 */ /* 0x002fec000b800000 */
[----:B------:R-:W-:Y:S02]  /*1240*/  R2UR UR4, R53 ;  /* 0x00000000350472ca */ /* 0x000fe400000e0000 */
[----:B------:R-:W-:-:S11]  /*1250*/  R2UR UR10, R54 ;  /* 0x00000000360a72ca */ /* 0x000fd600000e0000 */
[----:B------:R-:W-:Y:S02]  /*1260*/  UISETP.NE.AND UP0, UPT, UR4, URZ, UPT ;  /* 0x000000ff0400728c */ /* 0x000fe4000bf05270 */
[----:B------:R-:W-:Y:S02]  /*1270*/  ULOP3.LUT UR4, UR10, 0x2, URZ, 0x3c, !UPT ;  /* 0x000000020a047892 */ /* 0x000fe4000f8e3cff */
[----:B------:R-:W-:Y:S02]  /*1280*/  UISETP.GT.U32.AND UP2, UPT, UR10, 0x1, UP0 ;  /* 0x000000010a00788c */ /* 0x000fe40008744070 */
[----:B------:R-:W-:Y:S02]  /*1290*/  ULOP3.LUT UR5, UR10, 0x4, URZ, 0x3c, !UPT ;  /* 0x000000040a057892 */ /* 0x000fe4000f8e3cff */
[----:B------:R-:W-:Y:S02]  /*12a0*/  USEL UR8, URZ, 0x1, UP2 ;  /* 0x00000001ff087887 */ /* 0x000fe40009000000 */
[----:B------:R-:W-:-:S02]  /*12b0*/  USEL UR7, URZ, 0x2, UP2 ;  /* 0x00000002ff077887 */ /* 0x000fc40009000000 */
[----:B------:R-:W-:Y:S02]  /*12c0*/  UISETP.GT.U32.AND UP2, UPT, UR4, 0x1, UP0 ;  /* 0x000000010400788c */ /* 0x000fe40008744070 */
[----:B------:R-:W-:Y:S02]  /*12d0*/  ULOP3.LUT UR4, UR10, 0x6, URZ, 0x3c, !UPT ;  /* 0x000000060a047892 */ /* 0x000fe4000f8e3cff */
[----:B------:R-:W-:Y:S02]  /*12e0*/  USEL UR6, URZ, 0x4, UP2 ;  /* 0x00000004ff067887 */ /* 0x000fe40009000000 */
[----:B------:R-:W-:Y:S02]  /*12f0*/  USEL UR9, URZ, 0x8, UP2 ;  /* 0x00000008ff097887 */ /* 0x000fe40009000000 */
[----:B------:R-:W-:Y:S02]  /*1300*/  UISETP.GT.U32.AND UP2, UPT, UR5, 0x1, UP0 ;  /* 0x000000010500788c */ /* 0x000fe40008744070 */
[----:B------:R-:W-:-:S02]  /*1310*/  UISETP.GT.U32.AND UP0, UPT, UR4, 0x1, UP0 ;  /* 0x000000010400788c */ /* 0x000fc40008704070 */
[----:B------:R-:W-:Y:S02]  /*1320*/  USEL UR4, URZ, 0x10, UP2 ;  /* 0x00000010ff047887 */ /* 0x000fe40009000000 */
[----:B------:R-:W-:Y:S02]  /*1330*/  UIADD3 UR5, UPT, UPT, UR6, UR7, UR8 ;  /* 0x0000000706057290 */ /* 0x000fe4000fffe008 */
[----:B------:R-:W-:Y:S02]  /*1340*/  USEL UR7, URZ, 0x40, UP0 ;  /* 0x00000040ff077887 */ /* 0x000fe40008000000 */
[----:B------:R-:W-:Y:S02]  /*1350*/  USEL UR8, URZ, 0x20, UP2 ;  /* 0x00000020ff087887 */ /* 0x000fe40009000000 */
[----:B------:R-:W-:Y:S02]  /*1360*/  UIADD3 UR5, UPT, UPT, UR4, UR5, UR9 ;  /* 0x0000000504057290 */ /* 0x000fe4000fffe009 */
[----:B------:R-:W-:-:S02]  /*1370*/  ULOP3.LUT UR4, UR10, 0xfffffffe, URZ, 0xc0, !UPT ;  /* 0xfffffffe0a047892 */ /* 0x000fc4000f8ec0ff */
[----:B------:R-:W-:Y:S02]  /*1380*/  USEL UR6, URZ, 0x80, UP0 ;  /* 0x00000080ff067887 */ /* 0x000fe40008000000 */
[----:B------:R-:W-:-:S03]  /*1390*/  UIADD3 UR5, UPT, UPT, UR7, UR5, UR8 ;  /* 0x0000000507057290 */ /* 0x000fc6000fffe008 */
[----:B------:R-:W-:Y:S01]  /*13a0*/  UMOV UR7, 0x3 ;  /* 0x0000000300077882 */ /* 0x000fe20000000000 */
[----:B------:R-:W-:Y:S02]  /*13b0*/  UIADD3 UR5, UPT, UPT, UR5, UR6, URZ ;  /* 0x0000000605057290 */ /* 0x000fe4000fffe0ff */
[----:B------:R-:W-:-:S04]  /*13c0*/  USHF.L.U32 UR4, UR7, UR4, URZ ;  /* 0x0000000407047299 */ /* 0x000fc800080006ff */
[----:B------:R-:W-:Y:S02]  /*13d0*/  IMAD.U32 R2, RZ, RZ, UR5 ;  /* 0x00000005ff027e24 */ /* 0x000fe4000f8e00ff */
[----:B------:R-:W-:-:S07]  /*13e0*/  IMAD.U32 R0, RZ, RZ, UR4 ;  /* 0x00000004ff007e24 */ /* 0x000fce000f8e00ff */
.L_x_17:
[----:B------:R-:W1:Y:S01]  /*13f0*/  S2UR UR36, SR_CTAID.Z ;  /* 0x00000000002479c3 */ /* 0x000e620000002700 */
[----:B------:R-:W-:Y:S01]  /*1400*/  UISETP.GE.AND UP0, UPT, UR21, 0x1, UPT ;  /* 0x000000011500788c */ /* 0x000fe2000bf06270 */
[----:B------:R-:W-:Y:S01]  /*1410*/  UMOV UR27, 0x55 ;  /* 0x00000055001b7882 */ /* 0x000fe20000000000 */
[----:B------:R-:W-:-:S07]  /*1420*/  UMOV UR32, UR23 ;  /* 0x0000001700207c82 */ /* 0x000fce0008000000 */
[----:B------:R-:W-:Y:S05]  /*1430*/  BRA.U !UP0, `(.L_x_18) ;  /* 0x0000000108d47547 */ /* 0x000fea000b800000 */
[----:B------:R-:W2:Y:S01]  /*1440*/  LDCU.128 UR16, c[0x0][0xb10] ;  /* 0x00016200ff1077ac */ /* 0x000ea20008000c00 */
[----:B------:R-:W3:Y:S01]  /*1450*/  LDCU UR13, c[0x0][0x370] ;  /* 0x00006e00ff0d77ac */ /* 0x000ee20008000800 */
[----:B------:R-:W4:Y:S01]  /*1460*/  LDCU UR8, c[0x0][0x374] ;  /* 0x00006e80ff0877ac */ /* 0x000f220008000800 */
[----:B------:R-:W1:Y:S01]  /*1470*/  LDCU UR22, c[0x0][0xb0c] ;  /* 0x00016180ff1677ac */ /* 0x000e620008000800 */
[----:B------:R-:W1:Y:S01]  /*1480*/  LDCU UR25, c[0x0][0xb20] ;  /* 0x00016400ff1977ac */ /* 0x000e620008000800 */
[----:B--2---:R-:W-:Y:S01]  /*1490*/  UIMAD.WIDE.U32 UR4, UR23, UR16, URZ ;  /* 0x00000010170472a5 */ /* 0x004fe2000f8e00ff */
[----:B------:R-:W2:Y:S01]  /*14a0*/  LDCU.64 UR14, c[0x0][0xb28] ;  /* 0x00016500ff0e77ac */ /* 0x000ea20008000a00 */
[----:B------:R-:W-:-:S05]  /*14b0*/  UISETP.NE.AND UP3, UPT, UR18, 0x1, UPT ;  /* 0x000000011200788c */ /* 0x000fca000bf65270 */
[----:B------:R-:W-:Y:S01]  /*14c0*/  UMOV UR4, UR5 ;  /* 0x0000000500047c82 */ /* 0x000fe20008000000 */
[----:B---3--:R-:W-:Y:S02]  /*14d0*/  UIMAD.WIDE.U32 UR6, UR13, UR16, URZ ;  /* 0x000000100d0672a5 */ /* 0x008fe4000f8e00ff */
[----:B------:R-:W-:Y:S02]  /*14e0*/  USHF.R.U32.HI UR9, URZ, UR17, UR4 ;  /* 0x00000011ff097299 */ /* 0x000fe40008011604 */
[----:B----4-:R-:W-:Y:S02]  /*14f0*/  UIMAD.WIDE.U32 UR4, UR8, UR19, URZ ;  /* 0x00000013080472a5 */ /* 0x010fe4000f8e00ff */
[----:B-1----:R-:W-:Y:S01]  /*1500*/  UISETP.NE.AND UP0, UPT, UR22, 0x1, UPT ;  /* 0x000000011600788c */ /* 0x002fe2000bf05270 */
[----:B------:R-:W-:Y:S01]  /*1510*/  UMOV UR6, UR7 ;  /* 0x0000000700067c82 */ /* 0x000fe20008000000 */
[----:B------:R-:W-:-:S03]  /*1520*/  UISETP.NE.AND UP2, UPT, UR21, 0x1, UPT ;  /* 0x000000011500788c */ /* 0x000fc6000bf45270 */
[----:B------:R-:W-:Y:S01]  /*1530*/  UMOV UR4, UR5 ;  /* 0x0000000500047c82 */ /* 0x000fe20008000000 */
[----:B------:R-:W-:Y:S02]  /*1540*/  USEL UR12, UR23, UR9, !UP0 ;  /* 0x00000009170c7287 */ /* 0x000fe4000c000000 */
[----:B------:R-:W-:Y:S02]  /*1550*/  @UP3 USHF.R.U32.HI UR8, URZ, UR25, UR4 ;  /* 0x00000019ff083299 */ /* 0x000fe40008011604 */
[----:B------:R-:W-:Y:S02]  /*1560*/  UIADD3 UR32, UPT, UPT, -UR12, URZ, URZ ;  /* 0x000000ff0c207290 */ /* 0x000fe4000fffe1ff */
[----:B------:R-:W-:Y:S02]  /*1570*/  @UP0 USHF.R.U32.HI UR13, URZ, UR17, UR6 ;  /* 0x00000011ff0d0299 */ /* 0x000fe40008011606 */
[----:B------:R-:W-:Y:S02]  /*1580*/  UIMAD.WIDE.U32 UR6, UR34, UR19, URZ ;  /* 0x00000013220672a5 */ /* 0x000fe4000f8e00ff */
[----:B--2---:R-:W-:-:S02]  /*1590*/  UIMAD.WIDE.U32 UR4, UR8, UR14, URZ ;  /* 0x0000000e080472a5 */ /* 0x004fc4000f8e00ff */
[----:B------:R-:W-:Y:S02]  /*15a0*/  UIMAD.WIDE.U32 UR10, UR13, UR14, URZ ;  /* 0x0000000e0d0a72a5 */ /* 0x000fe4000f8e00ff */
[----:B------:R-:W-:Y:S01]  /*15b0*/  UIMAD UR32, UR22, UR32, UR23 ;  /* 0x00000020162072a4 */ /* 0x000fe2000f8e0217 */
[----:B------:R-:W-:Y:S02]  /*15c0*/  UMOV UR6, UR7 ;  /* 0x0000000700067c82 */ /* 0x000fe40008000000 */
[----:B------:R-:W-:Y:S01]  /*15d0*/  UMOV UR4, UR5 ;  /* 0x0000000500047c82 */ /* 0x000fe20008000000 */
[----:B------:R-:W-:Y:S02]  /*15e0*/  USHF.R.U32.HI UR6, URZ, UR25, UR6 ;  /* 0x00000019ff067299 */ /* 0x000fe40008011606 */
[----:B------:R-:W-:Y:S01]  /*15f0*/  @UP2 USHF.R.U32.HI UR8, URZ, UR15, UR4 ;  /* 0x0000000fff082299 */ /* 0x000fe20008011604 */
[----:B------:R-:W-:Y:S01]  /*1600*/  UMOV UR5, UR11 ;  /* 0x0000000b00057c82 */ /* 0x000fe20008000000 */
[----:B------:R-:W-:-:S02]  /*1610*/  USEL UR4, UR34, UR6, !UP3 ;  /* 0x0000000622047287 */ /* 0x000fc4000d800000 */
[----:B------:R-:W-:Y:S02]  /*1620*/  @UP2 USHF.R.U32.HI UR13, URZ, UR15, UR5 ;  /* 0x0000000fff0d2299 */ /* 0x000fe40008011605 */
[----:B------:R-:W-:Y:S02]  /*1630*/  UIMAD UR5, UR8, UR21, URZ ;  /* 0x00000015080572a4 */ /* 0x000fe4000f8e02ff */
[----:B------:R-:W-:Y:S02]  /*1640*/  UIMAD UR8, UR13, UR21, URZ ;  /* 0x000000150d0872a4 */ /* 0x000fe4000f8e02ff */
[----:B------:R-:W-:Y:S02]  /*1650*/  UISETP.GE.AND UP0, UPT, UR4, UR5, UPT ;  /* 0x000000050400728c */ /* 0x000fe4000bf06270 */
[----:B------:R-:W-:Y:S02]  /*1660*/  UIMAD.WIDE.U32 UR6, UR4, UR14, URZ ;  /* 0x0000000e040672a5 */ /* 0x000fe4000f8e00ff */
[----:B------:R-:W-:-:S02]  /*1670*/  UISETP.GE.OR UP0, UPT, UR12, UR8, UP0 ;  /* 0x000000080c00728c */ /* 0x000fc40008706670 */
[----:B------:R-:W-:-:S03]  /*1680*/  UIMAD.WIDE.U32 UR8, UR12, UR14, URZ ;  /* 0x0000000e0c0872a5 */ /* 0x000fc6000f8e00ff */
[----:B------:R-:W-:Y:S01]  /*1690*/  UMOV UR6, UR7 ;  /* 0x0000000700067c82 */ /* 0x000fe20008000000 */
[----:B------:R-:W-:Y:S02]  /*16a0*/  UIADD3 UR7, UPT, UPT, -UR4, URZ, URZ ;  /* 0x000000ff04077290 */ /* 0x000fe4000fffe1ff */
[----:B------:R-:W-:Y:S02]  /*16b0*/  USHF.R.U32.HI UR6, URZ, UR15, UR6 ;  /* 0x0000000fff067299 */ /* 0x000fe40008011606 */
[----:B------:R-:W-:Y:S02]  /*16c0*/  UIMAD UR34, UR18, UR7, UR34 ;  /* 0x00000007122272a4 */ /* 0x000fe4000f8e0222 */
[----:B------:R-:W-:Y:S01]  /*16d0*/  USEL UR6, UR4, UR6, !UP2 ;  /* 0x0000000604067287 */ /* 0x000fe2000d000000 */
[----:B------:R-:W-:Y:S02]  /*16e0*/  @!UP0 UMOV UR5, UR9 ;  /* 0x0000000900058c82 */ /* 0x000fe40008000000 */
[----:B------:R-:W-:-:S02]  /*16f0*/  @!UP0 USHF.R.U32.HI UR5, URZ, UR15, UR5 ;  /* 0x0000000fff058299 */ /* 0x000fc40008011605 */
[----:B------:R-:W-:Y:S02]  /*1700*/  UIADD3 UR7, UPT, UPT, -UR6, URZ, URZ ;  /* 0x000000ff06077290 */ /* 0x000fe4000fffe1ff */
[----:B------:R-:W-:Y:S02]  /*1710*/  @!UP0 USEL UR5, UR12, UR5, !UP2 ;  /* 0x000000050c058287 */ /* 0x000fe4000d000000 */
[----:B------:R-:W-:Y:S02]  /*1720*/  UIMAD UR7, UR21, UR7, UR4 ;  /* 0x00000007150772a4 */ /* 0x000fe4000f8e0204 */
[----:B------:R-:W-:Y:S02]  /*1730*/  @!UP0 UIADD3 UR6, UPT, UPT, UR6, -UR5, URZ ;  /* 0x8000000506068290 */ /* 0x000fe4000fffe0ff */
[----:B------:R-:W-:Y:S02]  /*1740*/  @!UP0 UIMAD UR7, UR7, UR13, UR5 ;  /* 0x0000000d070782a4 */ /* 0x000fe4000f8e0205 */
[----:B------:R-:W-:-:S04]  /*1750*/  @!UP0 UIMAD UR4, UR6, UR21, UR12 ;  /* 0x00000015060482a4 */ /* 0x000fc8000f8e020c */
[----:B------:R-:W-:Y:S01]  /*1760*/  UIMAD UR34, UR4, UR18, UR34 ;  /* 0x00000012042272a4 */ /* 0x000fe2000f8e0222 */
[----:B------:R-:W-:Y:S02]  /*1770*/  @!UP0 UMOV UR12, UR7 ;  /* 0x00000007000c8c82 */ /* 0x000fe40008000000 */
[----:B------:R-:W-:-:S12]  /*1780*/  UIMAD UR32, UR12, UR22, UR32 ;  /* 0x000000160c2072a4 */ /* 0x000fd8000f8e0220 */
.L_x_18:
[----:B------:R-:W-:Y:S02]  /*1790*/  UISETP.NE.AND UP2, UPT, UR26, 0x1, UPT ;  /* 0x000000011a00788c */ /* 0x000fe4000bf45270 */
[----:B------:R-:W-:Y:S02]  /*17a0*/  UISETP.NE.AND UP0, UPT, UR20, 0x2, UPT ;  /* 0x000000021400788c */ /* 0x000fe4000bf05270 */
[----:B------:R-:W-:Y:S02]  /*17b0*/  ULOP3.LUT UR28, UR28, 0x600, URZ, 0xc0, !UPT ;  /* 0x000006001c1c7892 */ /* 0x000fe4000f8ec0ff */
[----:B------:R-:W-:-:S03]  /*17c0*/  USHF.L.U32 UR24, UR27, UR24, URZ ;  /* 0x000000181b187299 */ /* 0x000fc600080006ff */
[----:B------:R-:W-:Y:S09]  /*17d0*/  BRA.U UP2, `(.L_x_19) ;  /* 0x0000000102407547 */ /* 0x000ff2000b800000 */
[----:B------:R-:W2:Y:S01]  /*17e0*/  LDCU.128 UR8, c[0x0][0xb10] ;  /* 0x00016200ff0877ac */ /* 0x000ea20008000c00 */
[----:B------:R-:W3:Y:S01]  /*17f0*/  LDCU UR12, c[0x0][0xb0c] ;  /* 0x00016180ff0c77ac */ /* 0x000ee20008000800 */
[----:B------:R-:W4:Y:S01]  /*1800*/  LDCU UR13, c[0x0][0xb20] ;  /* 0x00016400ff0d77ac */ /* 0x000f220008000800 */
[----:B--2---:R-:W-:Y:S02]  /*1810*/  UIMAD.WIDE.U32 UR4, UR32, UR8, URZ ;  /* 0x00000008200472a5 */ /* 0x004fe4000f8e00ff */
[----:B------:R-:W-:Y:S02]  /*1820*/  UIMAD.WIDE.U32 UR6, UR34, UR11, URZ ;  /* 0x0000000b220672a5 */ /* 0x000fe4000f8e00ff */
[----:B---3--:R-:W-:Y:S02]  /*1830*/  UISETP.NE.AND UP2, UPT, UR12, 0x1, UPT ;  /* 0x000000010c00788c */ /* 0x008fe4000bf45270 */
[----:B------:R-:W-:-:S03]  /*1840*/  USHF.R.U32.HI UR5, URZ, UR9, UR5 ;  /* 0x00000009ff057299 */ /* 0x000fc60008011605 */
[----:B------:R-:W-:Y:S01]  /*1850*/  UMOV UR4, UR7 ;  /* 0x0000000700047c82 */ /* 0x000fe20008000000 */
[----:B------:R-:W-:Y:S02]  /*1860*/  USEL UR5, UR32, UR5, !UP2 ;  /* 0x0000000520057287 */ /* 0x000fe4000d000000 */
[----:B------:R-:W-:Y:S02]  /*1870*/  UISETP.NE.AND UP2, UPT, UR10, 0x1, UPT ;  /* 0x000000010a00788c */ /* 0x000fe4000bf45270 */
[----:B----4-:R-:W-:-:S04]  /*1880*/  USHF.R.U32.HI UR4, URZ, UR13, UR4 ;  /* 0x0000000dff047299 */ /* 0x010fc80008011604 */
[----:B------:R-:W-:-:S04]  /*1890*/  USEL UR4, UR34, UR4, !UP2 ;  /* 0x0000000422047287 */ /* 0x000fc8000d000000 */
[----:B------:R-:W-:Y:S02]  /*18a0*/  UIADD3 UR6, UPT, UPT, -UR4, UR5, URZ ;  /* 0x0000000504067290 */ /* 0x000fe4000fffe1ff */
[----:B------:R-:W-:Y:S02]  /*18b0*/  UIADD3 UR4, UPT, UPT, UR4, -UR5, URZ ;  /* 0x8000000504047290 */ /* 0x000fe4000fffe0ff */
[----:B------:R-:W-:Y:S02]  /*18c0*/  UIMAD UR34, UR6, UR10, UR34 ;  /* 0x0000000a062272a4 */ /* 0x000fe4000f8e0222 */
[----:B------:R-:W-:-:S12]  /*18d0*/  UIMAD UR32, UR4, UR12, UR32 ;  /* 0x0000000c042072a4 */ /* 0x000fd8000f8e0220 */
.L_x_19:
[----:B------:R-:W-:Y:S05]  /*18e0*/  BRA.U !UP6, `(.L_x_20) ;  /* 0x000000010e0c7547 */ /* 0x000fea000b800000 */
[----:B------:R-:W-:Y:S01]  /*18f0*/  UCGABAR_WAIT ;  /* 0x0000000000007dc7 */ /* 0x000fe20008000000 */
[----:B------:R-:W-:Y:S01]  /*1900*/  CCTL.IVALL ;  /* 0x00000000ff00798f */ /* 0x000fe20002000000 */
[----:B------:R-:W-:Y:S05]  /*1910*/  BRA `(.L_x_21) ;  /* 0x0000000000047947 */ /* 0x000fea0003800000 */
.L_x_20:
[----:B------:R-:W-:Y:S06]  /*1920*/  BAR.SYNC.DEFER_BLOCKING 0x0 ;  /* 0x0000000000007b1d */ /* 0x000fec0000010000 */
.L_x_21:
[----:B------:R-:W-:Y:S05]  /*1930*/  BRA.U UP0, `(.L_x_22) ;  /* 0x00000015007c7547 */ /* 0x000fea000b800000 */
[----:B------:R-:W2:Y:S01]  /*1940*/  LDCU UR6, c[0x0][0x38c] ;  /* 0x00007180ff0677ac */ /* 0x000ea20008000800 */
[----:B------:R-:W3:Y:S01]  /*1950*/  S2UR UR8, SR_CgaCtaId ;  /* 0x00000000000879c3 */ /* 0x000ee20000008800 */
[----:B------:R-:W-:Y:S01]  /*1960*/  PLOP3.LUT P1, PT, PT, PT, UP4, 0x80, 0x8 ;  /* 0x000000000008781c */ /* 0x000fe20003f2f048 */
[----:B------:R-:W-:Y:S01]  /*1970*/  IMAD.MOV.U32 R12, RZ, RZ, 0x1 ;  /* 0x00000001ff0c7424 */ /* 0x000fe200078e00ff */
[----:B------:R-:W-:Y:S01]  /*1980*/  UMOV UR13, 0x400 ;  /* 0x00000400000d7882 */ /* 0x000fe20000000000 */
[----:B------:R-:W-:Y:S01]  /*1990*/  USHF.L.U32 UR7, UR23, 0x6, URZ ;  /* 0x0000000617077899 */ /* 0x000fe200080006ff */
[----:B------:R-:W-:Y:S01]  /*19a0*/  ISETP.NE.AND P2, PT, R3, RZ, P3 ;  /* 0x000000ff0300720c */ /* 0x000fe20001f45270 */
[----:B------:R-:W-:Y:S01]  /*19b0*/  UISETP.NE.AND UP1, UPT, UR20, URZ, UPT ;  /* 0x000000ff1400728c */ /* 0x000fe2000bf25270 */
[----:B------:R-:W-:Y:S02]  /*19c0*/  PLOP3.LUT P1, PT, P1, PT, PT, 0x8, 0x80 ;  /* 0x000000000080781c */ /* 0x000fe40000f2e170 */
[----:B------:R-:W-:Y:S01]  /*19d0*/  CS2R R10, SRZ ;  /* 0x00000000000a7805 */ /* 0x000fe2000001ff00 */
[----:B------:R-:W-:Y:S01]  /*19e0*/  IMAD.MOV.U32 R9, RZ, RZ, RZ ;  /* 0x000000ffff097224 */ /* 0x000fe200078e00ff */
[----:B------:R-:W4:Y:S01]  /*19f0*/  LDCU UR39, c[0x0][0x370] ;  /* 0x00006e00ff2777ac */ /* 0x000f220008000800 */
[----:B------:R-:W-:Y:S01]  /*1a00*/  IMAD.MOV.U32 R8, RZ, RZ, 0x1 ;  /* 0x00000001ff087424 */ /* 0x000fe200078e00ff */
[----:B------:R-:W1:Y:S01]  /*1a10*/  LDCU.64 UR26, c[0x0][0x348] ;  /* 0x00006900ff1a77ac */ /* 0x000e620008000a00 */
[----:B--2---:R-:W-:-:S02]  /*1a20*/  UIADD3 UR5, UPT, UPT, UR6, 0x1f, URZ ;  /* 0x0000001f06057890 */ /* 0x004fc4000fffe0ff */
[----:B------:R-:W-:Y:S02]  /*1a30*/  UIADD3 UR46, UPT, UPT, UR6, 0x3e, URZ ;  /* 0x0000003e062e7890 */ /* 0x000fe4000fffe0ff */
[----:B------:R-:W-:Y:S02]  /*1a40*/  USHF.R.S32.HI UR4, URZ, 0x1f, UR5 ;  /* 0x0000001fff047899 */ /* 0x000fe40008011405 */
[----:B---3--:R-:W-:Y:S02]  /*1a50*/  ULEA UR13, UR8, UR13, 0x18 ;  /* 0x0000000d080d7291 */ /* 0x008fe4000f8ec0ff */
[----:B------:R-:W-:Y:S02]  /*1a60*/  ULEA.HI UR4, UR4, UR5, URZ, 0x5 ;  /* 0x0000000504047291 */ /* 0x000fe4000f8f28ff */
[----:B------:R-:W-:Y:S02]  /*1a70*/  UIADD3 UR5, UPT, UPT, UR6, -0x1, URZ ;  /* 0xffffffff06057890 */ /* 0x000fe4000fffe0ff */
[----:B------:R-:W-:-:S02]  /*1a80*/  USHF.R.S32.HI UR41, URZ, 0x5, UR4 ;  /* 0x00000005ff297899 */ /* 0x000fc40008011404 */
[----:B------:R-:W-:Y:S02]  /*1a90*/  UISETP.GE.U32.AND UP2, UPT, UR5, -0x3f, UPT ;  /* 0xffffffc10500788c */ /* 0x000fe4000bf46070 */
[----:B------:R-:W-:Y:S02]  /*1aa0*/  UISETP.LT.U32.AND UP0, UPT, UR41, 0x8, UPT ;  /* 0x000000082900788c */ /* 0x000fe4000bf01070 */
[----:B------:R-:W-:Y:S02]  /*1ab0*/  ULOP3.LUT UR5, UR7, 0x40, URZ, 0xc0, !UPT ;  /* 0x0000004007057892 */ /* 0x000fe4000f8ec0ff */
[----:B------:R-:W-:Y:S02]  /*1ac0*/  USEL UR40, UR41, 0x8, UP0 ;  /* 0x0000000829287887 */ /* 0x000fe40008000000 */
[----:B------:R-:W-:Y:S02]  /*1ad0*/  ULEA UR30, UR28, UR13, 0x2 ;  /* 0x0000000d1c1e7291 */ /* 0x000fe4000f8e10ff */
[----:B------:R-:W-:-:S02]  /*1ae0*/  UIADD3 UR4, UPT, UPT, UR40, -0x1, URZ ;  /* 0xffffffff28047890 */ /* 0x000fc4000fffe0ff */
[----:B------:R-:W-:Y:S02]  /*1af0*/  @UP2 UIADD3 UR4, UPT, UPT, UR40, URZ, URZ ;  /* 0x000000ff28042290 */ /* 0x000fe4000fffe0ff */
[----:B------:R-:W-:Y:S01]  /*1b00*/  USHF.L.U32 UR47, UR23, 0x7, URZ ;  /* 0x00000007172f7899 */ /* 0x000fe200080006ff */
[----:B------:R-:W2:Y:S01]  /*1b10*/  LDCU UR38, c[0x0][0x374] ;  /* 0x00006e80ff2677ac */ /* 0x000ea20008000800 */
[----:B------:R-:W-:Y:S02]  /*1b20*/  USEL UR21, UR55, 0x2, UP1 ;  /* 0x0000000237157887 */ /* 0x000fe40008800000 */
[----:B------:R-:W-:Y:S02]  /*1b30*/  ULEA.HI UR44, UR28, UR5, URZ, 0x1b ;  /* 0x000000051c2c7291 */ /* 0x000fe4000f8fd8ff */
[----:B------:R-:W-:Y:S02]  /*1b40*/  UIADD3 UR30, UPT, UPT, UR30, 0x28400, URZ ;  /* 0x000284001e1e7890 */ /* 0x000fe4000fffe0ff */
[----:B------:R-:W-:-:S02]  /*1b50*/  UIADD3 UR43, UPT, UPT, UR41, -UR40, URZ ;  /* 0x80000028292b7290 */ /* 0x000fc4000fffe0ff */
[----:B------:R-:W-:Y:S02]  /*1b60*/  UIADD3 UR29, UPT, UPT, UR4, 0x1, URZ ;  /* 0x00000001041d7890 */ /* 0x000fe4000fffe0ff */
[----:B------:R-:W-:Y:S01]  /*1b70*/  UIADD3 UR42, UPT, UPT, -UR4, URZ, URZ ;  /* 0x000000ff042a7290 */ /* 0x000fe2000fffe1ff */
[----:B-1--4-:R-:W-:-:S11]  /*1b80*/  UMOV UR6, URZ ;  /* 0x000000ff00067c82 */ /* 0x012fd60008000000 */
.L_x_42:
[----:B------:R-:W1:Y:S02]  /*1b90*/  S2UR UR4, SR_CgaCtaId ;  /* 0x00000000000479c3 */ /* 0x000e640000008800 */
[----:B-1----:R-:W-:-:S09]  /*1ba0*/  UISETP.NE.AND UP0, UPT, UR4, URZ, UPT ;  /* 0x000000ff0400728c */ /* 0x002fd2000bf05270 */
[----:B------:R-:W-:Y:S05]  /*1bb0*/  BRA.U UP0, `(.L_x_23) ;  /* 0x0000000100287547 */ /* 0x000fea000b800000 */
[----:B------:R-:W-:Y:S02]  /*1bc0*/  LEA R0, R9, UR13, 0x3 ;  /* 0x0000000d09007c11 */ /* 0x000fe4000f8e18ff */
[----:B------:R-:W-:-:S04]  /*1bd0*/  SHF.L.U32 R2, R8, 0x1f, RZ ;  /* 0x0000001f08027819 */ /* 0x000fc800000006ff */
[----:B------:R-:W1:Y:S02]  /*1be0*/  SYNCS.PHASECHK.TRANS64.TRYWAIT P0, [R0+URZ+0x140], R2 ;  /* 0x00014002000075a7 */ /* 0x000e6400080011ff */
[----:B-1----:R-:W-:Y:S05]  /*1bf0*/  @!P0 BRA `(.L_x_24) ;  /* 0x0000009000d48947 */ /* 0x002fea0003800000 */
.L_x_189:
[----:B------:R-:W-:Y:S01]  /*1c00*/  VIADD R9, R9, 0x1 ;  /* 0x0000000109097836 */ /* 0x000fe20000000000 */
[----:B------:R1:W-:Y:S04]  /*1c10*/  SYNCS.ARRIVE.TRANS64.A1T0 RZ, [R0+URZ+0x130], RZ ;  /* 0x000130ff00ff79a7 */ /* 0x0003e800081000ff */
[----:B------:R-:W-:-:S04]  /*1c20*/  ISETP.NE.AND P0, PT, R9, 0x2, PT ;  /* 0x000000020900780c */ /* 0x000fc80003f05270 */
[----:B------:R-:W-:Y:S02]  /*1c30*/  SEL R9, R9, RZ, P0 ;  /* 0x000000ff09097207 */ /* 0x000fe40000000000 */
[----:B-1----:R-:W-:-:S04]  /*1c40*/  SEL R0, RZ, 0x1, P0 ;  /* 0x00000001ff007807 */ /* 0x002fc80000000000 */
[----:B------:R-:W-:-:S07]  /*1c50*/  LOP3.LUT R8, R8, R0, RZ, 0x3c, !PT ;  /* 0x0000000008087212 */ /* 0x000fce00078e3cff */
.L_x_23:
[----:B------:R-:W-:Y:S01]  /*1c60*/  ULEA UR4, UR6, UR13, 0x3 ;  /* 0x0000000d06047291 */ /* 0x000fe2000f8e18ff */
[----:B------:R-:W-:Y:S01]  /*1c70*/  SHF.L.U32 R0, R12, 0x1f, RZ ;  /* 0x0000001f0c007819 */ /* 0x000fe200000006ff */
[----:B------:R-:W-:Y:S02]  /*1c80*/  UISETP.GE.U32.AND UP0, UPT, UR46, 0x3f, UPT ;  /* 0x0000003f2e00788c */ /* 0x000fe4000bf06070 */
[----:B------:R-:W-:Y:S01]  /*1c90*/  ULEA UR19, UR34, UR44, 0x7 ;  /* 0x0000002c22137291 */ /* 0x000fe2000f8e38ff */
[----:B------:R-:W-:-:S04]  /*1ca0*/  UMOV UR7, URZ ;  /* 0x000000ff00077c82 */ /* 0x000fc80008000000 */
[----:B------:R1:W3:Y:S01]  /*1cb0*/  SYNCS.PHASECHK.TRANS64.TRYWAIT P0, [UR4+0x40], R0 ;  /* 0x00004000ff0075a7 */ /* 0x0002e20008001104 */
[----:B------:R-:W-:-:S04]  /*1cc0*/  ULEA.HI UR4, UR32, UR32, URZ, 0x1 ;  /* 0x0000002020047291 */ /* 0x000fc8000f8f08ff */
[----:B------:R-:W-:-:S04]  /*1cd0*/  USHF.L.U32 UR4, UR4, 0x7, URZ ;  /* 0x0000000704047899 */ /* 0x000fc800080006ff */
[----:B------:R-:W-:-:S04]  /*1ce0*/  ULOP3.LUT UR35, UR4, 0xffffff00, URZ, 0xc0, !UPT ;  /* 0xffffff0004237892 */ /* 0x000fc8000f8ec0ff */
[----:B------:R-:W-:Y:S01]  /*1cf0*/  ULOP3.LUT UR35, UR35, 0x80, UR47, 0xf8, !UPT ;  /* 0x0000008023237892 */ /* 0x000fe2000f8ef82f */
[----:B------:R-:W-:Y:S11]  /*1d00*/  BRA.U !UP0, `(.L_x_25) ;  /* 0x0000000108c87547 */ /* 0x000ff6000b800000 */
[----:B------:R-:W-:Y:S01]  /*1d10*/  UMOV UR10, UR42 ;  /* 0x0000002a000a7c82 */ /* 0x000fe20008000000 */
[----:B------:R-:W-:Y:S01]  /*1d20*/  UMOV UR4, UR6 ;  /* 0x0000000600047c82 */ /* 0x000fe20008000000 */
[----:B------:R-:W-:-:S05]  /*1d30*/  UMOV UR34, URZ ;  /* 0x000000ff00227c82 */ /* 0x000fca0008000000 */
.L_x_31:
[----:B------:R-:W-:Y:S01]  /*1d40*/  ULEA UR33, UR4, UR13, 0x3 ;  /* 0x0000000d04217291 */ /* 0x000fe2000f8e18ff */
[----:B------:R-:W-:Y:S01]  /*1d50*/  @P3 MOV R2, 0xc000 ;  /* 0x0000c00000023802 */ /* 0x000fe20000000f00 */
[----:B-1-3--:R-:W-:Y:S10]  /*1d60*/  @P0 BRA `(.L_x_26) ;  /* 0x00000000000c0947 */ /* 0x00aff40003800000 */
[----:B------:R-:W-:-:S04]  /*1d70*/  SHF.L.U32 R3, R12, 0x1f, RZ ;  /* 0x0000001f0c037819 */ /* 0x000fc800000006ff */
[----:B------:R-:W3:Y:S02]  /*1d80*/  SYNCS.PHASECHK.TRANS64.TRYWAIT P0, [UR33+0x40], R3 ;  /* 0x00004003ff0075a7 */ /* 0x000ee40008001121 */
[----:B---3--:R-:W-:Y:S05]  /*1d90*/  @!P0 BRA `(.L_x_27) ;  /* 0x0000009000808947 */ /* 0x008fea0003800000 */
.L_x_26:
[----:B------:R3:W-:Y:S01]  /*1da0*/  @P3 SYNCS.ARRIVE.TRANS64 RZ, [UR33], R2 ;  /* 0x00000002ffff39a7 */ /* 0x0007e20008000021 */
[----:B------:R-:W-:Y:S02]  /*1db0*/  ULOP3.LUT UR5, UR21, 0x2, URZ, 0xfc, !UPT ;  /* 0x0000000215057892 */ /* 0x000fe4000f8efcff */
[----:B------:R-:W-:Y:S02]  /*1dc0*/  UIADD3 UR10, UPT, UPT, UR10, 0x1, URZ ;  /* 0x000000010a0a7890 */ /* 0x000fe4000fffe0ff */
[----:B------:R-:W-:Y:S02]  /*1dd0*/  UISETP.NE.AND UP0, UPT, UR5, 0x2, UPT ;  /* 0x000000020500788c */ /* 0x000fe4000bf05270 */
[----:B------:R-:W-:-:S07]  /*1de0*/  UISETP.NE.AND UP2, UPT, UR10, 0x1, UPT ;  /* 0x000000010a00788c */ /* 0x000fce000bf45270 */
[----:B------:R-:W-:Y:S05]  /*1df0*/  BRA.U UP0, `(.L_x_28) ;  /* 0x0000000100047547 */ /* 0x000fea000b800000 */
[----:B--2---:R-:W-:Y:S05]  /*1e00*/  BPT.TRAP 0x1 ;  /* 0x000000040000795c */ /* 0x004fea0000300000 */
.L_x_28:
[----:B------:R-:W-:Y:S04]  /*1e10*/  BSSY.RECONVERGENT B0, `(.L_x_29) ;  /* 0x0000003000007945 */ /* 0x000fe80003800200 */
[----:B------:R-:W-:Y:S05]  /*1e20*/  @!P2 BRA `(.L_x_30) ;  /* 0x000000000004a947 */ /* 0x000fea0003800000 */
[----:B--2---:R-:W-:Y:S05]  /*1e30*/  BPT.TRAP 0x1 ;  /* 0x000000040000795c */ /* 0x004fea0000300000 */
.L_x_30:
[----:B--2---:R-:W-:Y:S05]  /*1e40*/  BSYNC.RECONVERGENT B0 ;  /* 0x0000000000007941 */ /* 0x004fea0003800200 */
.L_x_29:
[----:B------:R-:W-:Y:S02]  /*1e50*/  UIADD3 UR5, UPT, UPT, UR4, 0x1, URZ ;  /* 0x0000000104057890 */ /* 0x000fe4000fffe0ff */
[----:B------:R-:W-:Y:S02]  /*1e60*/  ULEA UR32, UR4, UR13, 0xe ;  /* 0x0000000d04207291 */ /* 0x000fe4000f8e70ff */
[----:B------:R-:W-:Y:S02]  /*1e70*/  UISETP.NE.AND UP0, UPT, UR5, 0x8, UPT ;  /* 0x000000080500788c */ /* 0x000fe4000bf05270 */
[----:B------:R-:W-:Y:S02]  /*1e80*/  UIADD3 UR8, UP1, UPT, UR26, 0x80, URZ ;  /* 0x000000801a087890 */ /* 0x000fe4000ff3e0ff */
[----:B------:R-:W-:Y:S02]  /*1e90*/  USEL UR7, URZ, 0x1, UP0 ;  /* 0x00000001ff077887 */ /* 0x000fe40008000000 */
[----:B------:R-:W-:-:S02]  /*1ea0*/  USEL UR6, UR5, URZ, UP0 ;  /* 0x000000ff05067287 */ /* 0x000fc40008000000 */
[----:B------:R-:W-:Y:S02]  /*1eb0*/  ULOP3.LUT UR33, UR33, 0xfefffff8, URZ, 0xc0, !UPT ;  /* 0xfefffff821217892 */ /* 0x000fe4000f8ec0ff */
[----:B------:R-:W-:Y:S01]  /*1ec0*/  ULEA UR5, UR6, UR13, 0x3 ;  /* 0x0000000d06057291 */ /* 0x000fe2000f8e18ff */
[----:B------:R-:W-:Y:S01]  /*1ed0*/  LOP3.LUT R12, R12, UR7, RZ, 0x3c, !PT ;  /* 0x000000070c0c7c12 */ /* 0x000fe2000f8e3cff */
[----:B------:R-:W-:Y:S02]  /*1ee0*/  UIADD3.X UR9, UPT, UPT, URZ, UR27, URZ, UP1, !UPT ;  /* 0x0000001bff097290 */ /* 0x000fe40008ffe4ff */
[----:B------:R-:W-:Y:S01]  /*1ef0*/  UIADD3 UR32, UPT, UPT, UR32, 0x8400, URZ ;  /* 0x0000840020207890 */ /* 0x000fe2000fffe0ff */
[----:B-1----:R-:W-:Y:S01]  /*1f00*/  SHF.L.U32 R0, R12, 0x1f, RZ ;  /* 0x0000001f0c007819 */ /* 0x002fe200000006ff */
[----:B------:R-:W-:Y:S01]  /*1f10*/  UPRMT UR7, URZ, 0x5410, UR24 ;  /* 0x00005410ff077896 */ /* 0x000fe20008000018 */
[----:B------:R-:W-:Y:S02]  /*1f20*/  UMOV UR14, 0x0 ;  /* 0x00000000000e7882 */ /* 0x000fe40000000000 */
[----:B------:R4:W1:Y:S01]  /*1f30*/  SYNCS.PHASECHK.TRANS64.TRYWAIT P0, [UR5+0x40], R0 ;  /* 0x00004000ff0075a7 */ /* 0x0008620008001105 */
[----:B------:R-:W-:-:S02]  /*1f40*/  ULEA UR5, UR4, UR28, 0xb ;  /* 0x0000001c04057291 */ /* 0x000fc4000f8e58ff */
[----:B------:R-:W-:Y:S02]  /*1f50*/  UIADD3 UR4, UP0, UPT, UR26, 0x180, URZ ;  /* 0x000001801a047890 */ /* 0x000fe4000ff1e0ff */
[----:B------:R-:W-:Y:S01]  /*1f60*/  ULEA UR5, UR5, UR13, 0x2 ;  /* 0x0000000d05057291 */ /* 0x000fe2000f8e10ff */
[----:B------:R-:W-:Y:S01]  /*1f70*/  UMOV UR15, 0x10000000 ;  /* 0x10000000000f7882 */ /* 0x000fe20000000000 */
[----:B------:R-:W-:Y:S02]  /*1f80*/  UMOV UR18, UR34 ;  /* 0x0000002200127c82 */ /* 0x000fe40008000000 */
[----:B------:R-:W-:Y:S01]  /*1f90*/  UIADD3 UR16, UPT, UPT, UR5, 0x28400, URZ ;  /* 0x0002840005107890 */ /* 0x000fe2000fffe0ff */
[----:B------:R2:W-:Y:S01]  /*1fa0*/  UTMALDG.3D.2CTA [UR32], [UR8], desc[UR14] ;  /* 0x00000e20080075b4 */ /* 0x0005e20008211000 */
[----:B------:R-:W-:Y:S01]  /*1fb0*/  UIADD3.X UR5, UPT, UPT, URZ, UR27, URZ, UP0, !UPT ;  /* 0x0000001bff057290 */ /* 0x000fe200087fe4ff */
[----:B------:R-:W-:Y:S01]  /*1fc0*/  UMOV UR20, UR36 ;  /* 0x0000002400147c82 */ /* 0x000fe20008000000 */
[----:B------:R-:W-:-:S07]  /*1fd0*/  UMOV UR17, UR33 ;  /* 0x0000002100117c82 */ /* 0x000fce0008000000 */
[----:B------:R3:W-:Y:S01]  /*1fe0*/  UTMALDG.3D.MULTICAST.2CTA [UR16], [UR4], UR7, desc[UR14] ;  /* 0x00000e10040073b4 */ /* 0x0007e20008211807 */
[----:B--2---:R-:W-:Y:S01]  /*1ff0*/  UIADD3 UR34, UPT, UPT, UR34, 0x20, URZ ;  /* 0x0000002022227890 */ /* 0x004fe2000fffe0ff */
[----:B---3--:R-:W-:Y:S01]  /*2000*/  UMOV UR7, UR29 ;  /* 0x0000001d00077c82 */ /* 0x008fe20008000000 */
[----:B------:R-:W-:Y:S01]  /*2010*/  UMOV UR4, UR6 ;  /* 0x0000000600047c82 */ /* 0x000fe20008000000 */
[----:B----4-:R-:W-:Y:S09]  /*2020*/  BRA.U UP2, `(.L_x_31) ;  /* 0xfffffffd02447547 */ /* 0x010ff2000b83ffff */
.L_x_25:
[----:B------:R-:W-:Y:S01]  /*2030*/  ULEA UR4, UR6, UR13, 0x3 ;  /* 0x0000000d06047291 */ /* 0x000fe2000f8e18ff */
[----:B-1----:R-:W-:Y:S01]  /*2040*/  SHF.L.U32 R0, R12, 0x1f, RZ ;  /* 0x0000001f0c007819 */ /* 0x002fe200000006ff */
[----:B------:R-:W-:Y:S01]  /*2050*/  @!P1 SYNCS.ARRIVE.TRANS64.A1T0 RZ, [UR13+0xc8], RZ ;  /* 0x0000c8ffffff99a7 */ /* 0x000fe2000810000d */
[----:B------:R-:W-:-:S06]  /*2060*/  UISETP.GT.AND UP0, UPT, UR41, UR40, UPT ;  /* 0x000000282900728c */ /* 0x000fcc000bf04270 */
[----:B---3--:R1:W3:Y:S03]  /*2070*/  SYNCS.PHASECHK.TRANS64.TRYWAIT P0, [UR4+0x40], R0 ;  /* 0x00004000ff0075a7 */ /* 0x0082e60008001104 */
[----:B------:R-:W-:Y:S05]  /*2080*/  BRA.U !UP0, `(.L_x_32) ;  /* 0x0000000108c07547 */ /* 0x000fea000b800000 */
[----:B------:R-:W-:Y:S01]  /*2090*/  UIADD3 UR25, UPT, UPT, UR43, UR7, URZ ;  /* 0x000000072b197290 */ /* 0x000fe2000fffe0ff */
[----:B------:R-:W-:-:S11]  /*20a0*/  UMOV UR4, UR6 ;  /* 0x0000000600047c82 */ /* 0x000fd60008000000 */
.L_x_38:
[----:B------:R-:W-:Y:S01]  /*20b0*/  ULEA UR9, UR4, UR13, 0x3 ;  /* 0x0000000d04097291 */ /* 0x000fe2000f8e18ff */
[----:B---3--:R-:W-:Y:S01]  /*20c0*/  @P3 MOV R2, 0xc000 ;  /* 0x0000c00000023802 */ /* 0x008fe20000000f00 */
[----:B-1-34-:R-:W-:Y:S10]  /*20d0*/  @P0 BRA `(.L_x_33) ;  /* 0x00000000000c0947 */ /* 0x01aff40003800000 */
[----:B------:R-:W-:-:S04]  /*20e0*/  SHF.L.U32 R3, R12, 0x1f, RZ ;  /* 0x0000001f0c037819 */ /* 0x000fc800000006ff */
[----:B------:R-:W3:Y:S02]  /*20f0*/  SYNCS.PHASECHK.TRANS64.TRYWAIT P0, [UR9+0x40], R3 ;  /* 0x00004003ff0075a7 */ /* 0x000ee40008001109 */
[----:B---3--:R-:W-:Y:S05]  /*2100*/  @!P0 BRA `(.L_x_34) ;  /* 0x0000008c00bc8947 */ /* 0x008fea0003800000 */
.L_x_33:
[----:B------:R3:W-:Y:S01]  /*2110*/  @P3 SYNCS.ARRIVE.TRANS64 RZ, [UR9], R2 ;  /* 0x00000002ffff39a7 */ /* 0x0007e20008000009 */
[----:B------:R-:W-:-:S04]  /*2120*/  ULOP3.LUT UR5, UR21, 0x2, URZ, 0xfc, !UPT ;  /* 0x0000000215057892 */ /* 0x000fc8000f8efcff */
[----:B------:R-:W-:-:S09]  /*2130*/  UISETP.NE.AND UP0, UPT, UR5, 0x2, UPT ;  /* 0x000000020500788c */ /* 0x000fd2000bf05270 */
[----:B------:R-:W-:Y:S05]  /*2140*/  BRA.U UP0, `(.L_x_35) ;  /* 0x0000000100047547 */ /* 0x000fea000b800000 */
[----:B--2---:R-:W-:Y:S05]  /*2150*/  BPT.TRAP 0x1 ;  /* 0x000000040000795c */ /* 0x004fea0000300000 */
.L_x_35:
[----:B------:R-:W-:Y:S04]  /*2160*/  BSSY.RECONVERGENT B0, `(.L_x_36) ;  /* 0x0000003000007945 */ /* 0x000fe80003800200 */
[----:B------:R-:W-:Y:S05]  /*2170*/  @!P2 BRA `(.L_x_37) ;  /* 0x000000000004a947 */ /* 0x000fea0003800000 */
[----:B--2---:R-:W-:Y:S05]  /*2180*/  BPT.TRAP 0x1 ;  /* 0x000000040000795c */ /* 0x004fea0000300000 */
.L_x_37:
[----:B--2---:R-:W-:Y:S05]  /*2190*/  BSYNC.RECONVERGENT B0 ;  /* 0x0000000000007941 */ /* 0x004fea0003800200 */
.L_x_36:
[----:B------:R-:W-:Y:S02]  /*21a0*/  UIADD3 UR5, UPT, UPT, UR4, 0x1, URZ ;  /* 0x0000000104057890 */ /* 0x000fe4000fffe0ff */
[----:B------:R-:W-:Y:S02]  /*21b0*/  USHF.L.U32 UR10, UR7, 0x5, URZ ;  /* 0x00000005070a7899 */ /* 0x000fe400080006ff */
[----:B------:R-:W-:Y:S02]  /*21c0*/  UISETP.NE.AND UP0, UPT, UR5, 0x8, UPT ;  /* 0x000000080500788c */ /* 0x000fe4000bf05270 */
[----:B------:R-:W-:Y:S02]  /*21d0*/  UIADD3 UR7, UPT, UPT, UR7, 0x1, URZ ;  /* 0x0000000107077890 */ /* 0x000fe4000fffe0ff */
[----:B------:R-:W-:Y:S02]  /*21e0*/  USEL UR8, URZ, 0x1, UP0 ;  /* 0x00000001ff087887 */ /* 0x000fe40008000000 */
[----:B------:R-:W-:-:S02]  /*21f0*/  USEL UR6, UR5, URZ, UP0 ;  /* 0x000000ff05067287 */ /* 0x000fc40008000000 */
[----:B------:R-:W-:Y:S02]  /*2200*/  UIADD3 UR22, UP0, UPT, UR26, 0x180, URZ ;  /* 0x000001801a167890 */ /* 0x000fe4000ff1e0ff */
[----:B------:R-:W-:Y:S01]  /*2210*/  LOP3.LUT R12, R12, UR8, RZ, 0x3c, !PT ;  /* 0x000000080c0c7c12 */ /* 0x000fe2000f8e3cff */
[----:B------:R-:W-:Y:S02]  /*2220*/  ULEA UR8, UR4, UR13, 0xe ;  /* 0x0000000d04087291 */ /* 0x000fe4000f8e70ff */
[----:B------:R-:W-:Y:S01]  /*2230*/  UIADD3 UR14, UP1, UPT, UR26, 0x80, URZ ;  /* 0x000000801a0e7890 */ /* 0x000fe2000ff3e0ff */
[----:B-1----:R-:W-:Y:S01]  /*2240*/  SHF.L.U32 R0, R12, 0x1f, RZ ;  /* 0x0000001f0c007819 */ /* 0x002fe200000006ff */
[----:B------:R-:W-:Y:S02]  /*2250*/  UIADD3.X UR23, UPT, UPT, URZ, UR27, URZ, UP0, !UPT ;  /* 0x0000001bff177290 */ /* 0x000fe400087fe4ff */
[----:B------:R-:W-:Y:S02]  /*2260*/  UISETP.NE.AND UP0, UPT, UR7, UR25, UPT ;  /* 0x000000190700728c */ /* 0x000fe4000bf05270 */
[----:B------:R-:W-:-:S02]  /*2270*/  ULEA UR5, UR6, UR13, 0x3 ;  /* 0x0000000d06057291 */ /* 0x000fc4000f8e18ff */
[----:B------:R-:W-:Y:S02]  /*2280*/  ULOP3.LUT UR9, UR9, 0xfefffff8, URZ, 0xc0, !UPT ;  /* 0xfefffff809097892 */ /* 0x000fe4000f8ec0ff */
[----:B------:R-:W-:Y:S02]  /*2290*/  ULEA UR16, UR4, UR30, 0xd ;  /* 0x0000001e04107291 */ /* 0x000fe4000f8e68ff */
[----:B------:R-:W-:Y:S02]  /*22a0*/  UIADD3 UR8, UPT, UPT, UR8, 0x8400, URZ ;  /* 0x0000840008087890 */ /* 0x000fe4000fffe0ff */
[----:B------:R-:W-:Y:S01]  /*22b0*/  UIADD3.X UR15, UPT, UPT, URZ, UR27, URZ, UP1, !UPT ;  /* 0x0000001bff0f7290 */ /* 0x000fe20008ffe4ff */
[----:B------:R4:W1:Y:S01]  /*22c0*/  SYNCS.PHASECHK.TRANS64.TRYWAIT P0, [UR5+0x40], R0 ;  /* 0x00004000ff0075a7 */ /* 0x0008620008001105 */
[----:B------:R-:W-:Y:S01]  /*22d0*/  UPRMT UR4, URZ, 0x5410, UR24 ;  /* 0x00005410ff047896 */ /* 0x000fe20008000018 */
[----:B------:R-:W-:Y:S01]  /*22e0*/  UMOV UR32, 0x0 ;  /* 0x0000000000207882 */ /* 0x000fe20000000000 */
[----:B------:R-:W-:Y:S01]  /*22f0*/  UMOV UR33, 0x10000000 ;  /* 0x1000000000217882 */ /* 0x000fe20000000000 */
[----:B------:R-:W-:Y:S01]  /*2300*/  UMOV UR11, UR35 ;  /* 0x00000023000b7c82 */ /* 0x000fe20008000000 */
[----:B------:R-:W-:Y:S01]  /*2310*/  UMOV UR12, UR36 ;  /* 0x00000024000c7c82 */ /* 0x000fe20008000000 */
[----:B------:R-:W-:Y:S01]  /*2320*/  UMOV UR20, UR36 ;  /* 0x0000002400147c82 */ /* 0x000fe20008000000 */
[----:B------:R-:W-:Y:S01]  /*2330*/  UMOV UR17, UR9 ;  /* 0x0000000900117c82 */ /* 0x000fe20008000000 */
[----:B------:R-:W-:Y:S01]  /*2340*/  UMOV UR18, UR10 ;  /* 0x0000000a00127c82 */ /* 0x000fe20008000000 */
[----:B------:R-:W-:Y:S01]  /*2350*/  UTMALDG.3D.2CTA [UR8], [UR14], desc[UR32] ;  /* 0x000020080e0075b4 */ /* 0x000fe20008211000 */
[----:B------:R2:W-:Y:S02]  /*2360*/  UTMALDG.3D.MULTICAST.2CTA [UR16], [UR22], UR4, desc[UR32] ;  /* 0x00002010160073b4 */ /* 0x0005e40008211804 */
[----:B--2---:R-:W-:Y:S01]  /*2370*/  UMOV UR4, UR6 ;  /* 0x0000000600047c82 */ /* 0x004fe20008000000 */
[----:B------:R-:W-:Y:S05]  /*2380*/  BRA.U UP0, `(.L_x_38) ;  /* 0xfffffffd00487547 */ /* 0x000fea000b83ffff */
.L_x_32:
[C---:B------:R-:W-:Y:S01]  /*2390*/  LEA R3, R11.reuse, UR13, 0x3 ;  /* 0x0000000d0b037c11 */ /* 0x040fe2000f8e18ff */
[----:B------:R-:W-:Y:S01]  /*23a0*/  NOP ;  /* 0x0000000000007918 */ /* 0x000fe20000000000 */
[----:B-1--4-:R-:W-:Y:S02]  /*23b0*/  SHF.L.U32 R0, R10, 0x1f, RZ ;  /* 0x0000001f0a007819 */ /* 0x012fe400000006ff */
[----:B------:R-:W-:Y:S02]  /*23c0*/  LEA R4, R11, UR13, 0x4 ;  /* 0x0000000d0b047c11 */ /* 0x000fe4000f8e20ff */
[----:B---3--:R-:W1:Y:S02]  /*23d0*/  SYNCS.PHASECHK.TRANS64.TRYWAIT P0, [R3+URZ+0xd0], R0 ;  /* 0x0000d000030075a7 */ /* 0x008e6400080011ff */
[----:B-1----:R-:W-:Y:S05]  /*23e0*/  @!P0 BRA `(.L_x_39) ;  /* 0x0000008c001c8947 */ /* 0x002fea0003800000 */
.L_x_192:
[----:B------:R-:W3:Y:S01]  /*23f0*/  LDS.128 R4, [R4+0x160] ;  /* 0x0001600004047984 */ /* 0x000ee20000000c00 */
[----:B------:R-:W-:Y:S01]  /*2400*/  UISETP.GE.AND UP0, UPT, UR45, 0x1, UPT ;  /* 0x000000012d00788c */ /* 0x000fe2000bf06270 */
[----:B------:R-:W-:Y:S01]  /*2410*/  @!PT LDS RZ, [RZ] ;  /* 0x00000000fffff984 */ /* 0x000fe20000000800 */
[----:B------:R-:W-:Y:S01]  /*2420*/  @!PT LDS RZ, [RZ] ;  /* 0x00000000fffff984 */ /* 0x000fe20000000800 */
[----:B------:R-:W-:Y:S01]  /*2430*/  @!PT LDS RZ, [RZ] ;  /* 0x00000000fffff984 */ /* 0x000fe20000000800 */
[----:B------:R-:W-:Y:S01]  /*2440*/  @!PT LDS RZ, [RZ] ;  /* 0x00000000fffff984 */ /* 0x000fe20000000800 */
[----:B------:R4:W-:Y:S06]  /*2450*/  MEMBAR.ALL.CTA ;  /* 0x0000000000007992 */ /* 0x0009ec0000008000 */
[----:B----4-:R-:W4:Y:S01]  /*2460*/  FENCE.VIEW.ASYNC.S ;  /* 0x00000000000073c6 */ /* 0x010f220000000000 */
[----:B---3--:R-:W-:-:S13]  /*2470*/  LOP3.LUT P0, RZ, R6, 0x1, RZ, 0xc0, !PT ;  /* 0x0000000106ff7812 */ /* 0x008fda000780c0ff */
[----:B----4-:R-:W-:Y:S01]  /*2480*/  VOTEU.ANY UP1, P0 ;  /* 0x0000000000ff7886 */ /* 0x010fe20000020100 */
[----:B------:R-:W-:-:S13]  /*2490*/  PLOP3.LUT P0, PT, PT, PT, UP1, 0x80, 0x8 ;  /* 0x000000000008781c */ /* 0x000fda0003f0f018 */
[----:B-1----:R-:W-:Y:S02]  /*24a0*/  @P0 LOP3.LUT R0, R5, 0xffff, RZ, 0xc0, !PT ;  /* 0x0000ffff05000812 */ /* 0x002fe400078ec0ff */
[----:B------:R-:W-:Y:S02]  /*24b0*/  @P0 MOV R2, R4 ;  /* 0x0000000400020202 */ /* 0x000fe40000000f00 */
[----:B------:R-:W-:Y:S01]  /*24c0*/  @P0 R2UR UR5, R0 ;  /* 0x00000000000502ca */ /* 0x000fe200000e0000 */
[----:B------:R-:W-:Y:S01]  /*24d0*/  VIADD R0, R3, 0xe0 ;  /* 0x000000e003007836 */ /* 0x000fe20000000000 */
[----:B------:R-:W-:Y:S02]  /*24e0*/  @P0 SHF.R.U32.HI R4, RZ, 0x10, R5 ;  /* 0x00000010ff040819 */ /* 0x000fe40000011605 */
[----:B------:R-:W-:Y:S02]  /*24f0*/  @P0 R2UR UR7, R2 ;  /* 0x00000000020702ca */ /* 0x000fe400000e0000 */
[----:B------:R-:W-:-:S02]  /*2500*/  PRMT R0, RZ, 0x654, R0 ;  /* 0x00000654ff007816 */ /* 0x000fc40000000000 */
[----:B------:R-:W-:Y:S02]  /*2510*/  @P0 R2UR UR4, R4 ;  /* 0x00000000040402ca */ /* 0x000fe400000e0000 */
[----:B------:R1:W-:Y:S03]  /*2520*/  SYNCS.ARRIVE.TRANS64.RED.A1T0 RZ, [R0+URZ], RZ ;  /* 0x000000ff00ff79a7 */ /* 0x0003e600081004ff */
[----:B------:R-:W-:-:S04]  /*2530*/  @UP1 UMOV UR31, UR5 ;  /* 0x00000005001f1c82 */ /* 0x000fc80008000000 */
[----:B------:R-:W-:-:S04]  /*2540*/  @UP1 UMOV UR37, UR7 ;  /* 0x0000000700251c82 */ /* 0x000fc80008000000 */
[----:B------:R-:W-:Y:S01]  /*2550*/  @UP1 UMOV UR36, UR4 ;  /* 0x0000000400241c82 */ /* 0x000fe20008000000 */
[----:B------:R-:W-:Y:S05]  /*2560*/  BRA.U !UP0, `(.L_x_40) ;  /* 0x0000000108d47547 */ /* 0x000fea000b800000 */
[----:B------:R-:W2:Y:S01]  /*2570*/  LDCU.128 UR16, c[0x0][0xb10] ;  /* 0x00016200ff1077ac */ /* 0x000ea20008000c00 */
[----:B------:R-:W3:Y:S01]  /*2580*/  LDCU UR12, c[0x0][0xb20] ;  /* 0x00016400ff0c77ac */ /* 0x000ee20008000800 */
[----:B------:R-:W4:Y:S01]  /*2590*/  LDCU UR20, c[0x0][0xb0c] ;  /* 0x00016180ff1477ac */ /* 0x000f220008000800 */
[----:B------:R-:W1:Y:S01]  /*25a0*/  LDCU.64 UR8, c[0x0][0xb28] ;  /* 0x00016500ff0877ac */ /* 0x000e620008000a00 */
[----:B------:R-:W-:Y:S02]  /*25b0*/  UISETP.NE.AND UP3, UPT, UR45, 0x1, UPT ;  /* 0x000000012d00788c */ /* 0x000fe4000bf65270 */
[----:B--2---:R-:W-:Y:S02]  /*25c0*/  UIMAD.WIDE.U32 UR10, UR38, UR19, URZ ;  /* 0x00000013260a72a5 */ /* 0x004fe4000f8e00ff */
[----:B------:R-:W-:Y:S02]  /*25d0*/  UIMAD.WIDE.U32 UR4, UR39, UR16, URZ ;  /* 0x00000010270472a5 */ /* 0x000fe4000f8e00ff */
[----:B------:R-:W-:-:S02]  /*25e0*/  UISETP.NE.AND UP0, UPT, UR18, 0x1, UPT ;  /* 0x000000011200788c */ /* 0x000fc4000bf05270 */
[----:B------:R-:W-:Y:S01]  /*25f0*/  UIMAD.WIDE.U32 UR22, UR31, UR19, URZ ;  /* 0x000000131f1672a5 */ /* 0x000fe2000f8e00ff */
[----:B------:R-:W-:Y:S02]  /*2600*/  UMOV UR10, UR11 ;  /* 0x0000000b000a7c82 */ /* 0x000fe40008000000 */
[----:B------:R-:W-:Y:S01]  /*2610*/  UMOV UR4, UR5 ;  /* 0x0000000500047c82 */ /* 0x000fe20008000000 */
[----:B---3--:R-:W-:Y:S02]  /*2620*/  USHF.R.U32.HI UR10, URZ, UR12, UR10 ;  /* 0x0000000cff0a7299 */ /* 0x008fe4000801160a */
[----:B----4-:R-:W-:Y:S02]  /*2630*/  UISETP.NE.AND UP2, UPT, UR20, 0x1, UPT ;  /* 0x000000011400788c */ /* 0x010fe4000bf45270 */
[----:B------:R-:W-:Y:S02]  /*2640*/  USHF.R.U32.HI UR4, URZ, UR17, UR4 ;  /* 0x00000011ff047299 */ /* 0x000fe40008011604 */
[----:B------:R-:W-:-:S02]  /*2650*/  USEL UR5, UR38, UR10, !UP0 ;  /* 0x0000000a26057287 */ /* 0x000fc4000c000000 */
[----:B------:R-:W-:Y:S02]  /*2660*/  USEL UR7, UR39, UR4, !UP2 ;  /* 0x0000000427077287 */ /* 0x000fe4000d000000 */
[----:B-1----:R-:W-:Y:S01]  /*2670*/  UIMAD.WIDE.U32 UR10, UR5, UR8, URZ ;  /* 0x00000008050a72a5 */ /* 0x002fe2000f8e00ff */
[----:B------:R-:W-:Y:S01]  /*2680*/  UMOV UR4, UR23 ;  /* 0x0000001700047c82 */ /* 0x000fe20008000000 */
[----:B------:R-:W-:Y:S02]  /*2690*/  UIMAD.WIDE.U32 UR14, UR37, UR16, URZ ;  /* 0x00000010250e72a5 */ /* 0x000fe4000f8e00ff */
[----:B------:R-:W-:-:S03]  /*26a0*/  UIMAD.WIDE.U32 UR22, UR7, UR8, URZ ;  /* 0x00000008071672a5 */ /* 0x000fc6000f8e00ff */
[----:B------:R-:W-:Y:S01]  /*26b0*/  UMOV UR10, UR11 ;  /* 0x0000000b000a7c82 */ /* 0x000fe20008000000 */
[----:B------:R-:W-:Y:S02]  /*26c0*/  USHF.R.U32.HI UR4, URZ, UR12, UR4 ;  /* 0x0000000cff047299 */ /* 0x000fe40008011604 */
[----:B------:R-:W-:Y:S01]  /*26d0*/  @UP3 USHF.R.U32.HI UR5, URZ, UR9, UR10 ;  /* 0x00000009ff053299 */ /* 0x000fe2000801160a */
[----:B------:R-:W-:Y:S01]  /*26e0*/  UMOV UR14, UR15 ;  /* 0x0000000f000e7c82 */ /* 0x000fe20008000000 */
[----:B------:R-:W-:Y:S01]  /*26f0*/  UMOV UR22, UR23 ;  /* 0x0000001700167c82 */ /* 0x000fe20008000000 */
[----:B------:R-:W-:Y:S02]  /*2700*/  USHF.R.U32.HI UR17, URZ, UR17, UR14 ;  /* 0x00000011ff117299 */ /* 0x000fe4000801160e */
[----:B------:R-:W-:Y:S02]  /*2710*/  USEL UR4, UR31, UR4, !UP0 ;  /* 0x000000041f047287 */ /* 0x000fe4000c000000 */
[----:B------:R-:W-:-:S02]  /*2720*/  @UP3 USHF.R.U32.HI UR7, URZ, UR9, UR22 ;  /* 0x00000009ff073299 */ /* 0x000fc40008011616 */
[----:B------:R-:W-:Y:S02]  /*2730*/  UIMAD UR10, UR45, UR5, URZ ;  /* 0x000000052d0a72a4 */ /* 0x000fe4000f8e02ff */
[----:B------:R-:W-:Y:S02]  /*2740*/  USEL UR5, UR37, UR17, !UP2 ;  /* 0x0000001125057287 */ /* 0x000fe4000d000000 */
[----:B------:R-:W-:Y:S02]  /*2750*/  UIMAD UR12, UR45, UR7, URZ ;  /* 0x000000072d0c72a4 */ /* 0x000fe4000f8e02ff */
[----:B------:R-:W-:Y:S02]  /*2760*/  UISETP.GE.AND UP0, UPT, UR4, UR10, UPT ;  /* 0x0000000a0400728c */ /* 0x000fe4000bf06270 */
[----:B------:R-:W-:Y:S02]  /*2770*/  UIMAD.WIDE.U32 UR10, UR4, UR8, URZ ;  /* 0x00000008040a72a5 */ /* 0x000fe4000f8e00ff */
[----:B------:R-:W-:-:S02]  /*2780*/  UISETP.GE.OR UP0, UPT, UR5, UR12, UP0 ;  /* 0x0000000c0500728c */ /* 0x000fc40008706670 */
[----:B------:R-:W-:Y:S02]  /*2790*/  UIMAD.WIDE.U32 UR14, UR5, UR8, URZ ;  /* 0x00000008050e72a5 */ /* 0x000fe4000f8e00ff */
[----:B------:R-:W-:Y:S01]  /*27a0*/  UIADD3 UR12, UPT, UPT, -UR5, URZ, URZ ;  /* 0x000000ff050c7290 */ /* 0x000fe2000fffe1ff */
[----:B------:R-:W-:Y:S01]  /*27b0*/  UMOV UR10, UR11 ;  /* 0x0000000b000a7c82 */ /* 0x000fe20008000000 */
[----:B------:R-:W-:Y:S02]  /*27c0*/  UIADD3 UR11, UPT, UPT, -UR4, URZ, URZ ;  /* 0x000000ff040b7290 */ /* 0x000fe4000fffe1ff */
[----:B------:R-:W-:-:S03]  /*27d0*/  USHF.R.U32.HI UR10, URZ, UR9, UR10 ;  /* 0x00000009ff0a7299 */ /* 0x000fc6000801160a */
[----:B------:R-:W-:Y:S01]  /*27e0*/  @!UP0 UMOV UR8, UR15 ;  /* 0x0000000f00088c82 */ /* 0x000fe20008000000 */
[----:B------:R-:W-:Y:S02]  /*27f0*/  UIMAD UR11, UR18, UR11, UR31 ;  /* 0x0000000b120b72a4 */ /* 0x000fe4000f8e021f */
[----:B------:R-:W-:Y:S02]  /*2800*/  USEL UR10, UR4, UR10, !UP3 ;  /* 0x0000000a040a7287 */ /* 0x000fe4000d800000 */
[----:B------:R-:W-:Y:S02]  /*2810*/  @!UP0 USHF.R.U32.HI UR8, URZ, UR9, UR8 ;  /* 0x00000009ff088299 */ /* 0x000fe40008011608 */
[----:B------:R-:W-:Y:S02]  /*2820*/  UIADD3 UR9, UPT, UPT, -UR10, URZ, URZ ;  /* 0x000000ff0a097290 */ /* 0x000fe4000fffe1ff */
[----:B------:R-:W-:Y:S02]  /*2830*/  @!UP0 USEL UR8, UR5, UR8, !UP3 ;  /* 0x0000000805088287 */ /* 0x000fe4000d800000 */
[----:B------:R-:W-:-:S02]  /*2840*/  UIMAD UR9, UR45, UR9, UR4 ;  /* 0x000000092d0972a4 */ /* 0x000fc4000f8e0204 */
[----:B------:R-:W-:Y:S02]  /*2850*/  @!UP0 UIADD3 UR10, UPT, UPT, UR10, -UR8, URZ ;  /* 0x800000080a0a8290 */ /* 0x000fe4000fffe0ff */
[----:B------:R-:W-:Y:S02]  /*2860*/  @!UP0 UIMAD UR8, UR9, UR7, UR8 ;  /* 0x00000007090882a4 */ /* 0x000fe4000f8e0208 */
[----:B------:R-:W-:Y:S02]  /*2870*/  @!UP0 UIMAD UR4, UR45, UR10, UR5 ;  /* 0x0000000a2d0482a4 */ /* 0x000fe4000f8e0205 */
[----:B------:R-:W-:Y:S02]  /*2880*/  UIMAD UR7, UR20, UR12, UR37 ;  /* 0x0000000c140772a4 */ /* 0x000fe4000f8e0225 */
[----:B------:R-:W-:Y:S01]  /*2890*/  UIMAD UR31, UR4, UR18, UR11 ;  /* 0x00000012041f72a4 */ /* 0x000fe2000f8e020b */
[----:B------:R-:W-:Y:S02]  /*28a0*/  @!UP0 UMOV UR5, UR8 ;  /* 0x0000000800058c82 */ /* 0x000fe40008000000 */
[----:B------:R-:W-:-:S12]  /*28b0*/  UIMAD UR37, UR5, UR20, UR7 ;  /* 0x00000014052572a4 */ /* 0x000fd8000f8e0207 */
.L_x_40:
[----:B------:R-:W3:Y:S02]  /*28c0*/  LDCU UR4, c[0x0][0xb30] ;  /* 0x00016600ff0477ac */ /* 0x000ee40008000800 */
[----:B---3--:R-:W-:-:S09]  /*28d0*/  UISETP.NE.AND UP0, UPT, UR4, 0x1, UPT ;  /* 0x000000010400788c */ /* 0x008fd2000bf05270 */
[----:B------:R-:W-:Y:S05]  /*28e0*/  BRA.U UP0, `(.L_x_41) ;  /* 0x0000000100447547 */ /* 0x000fea000b800000 */
[----:B------:R-:W3:Y:S01]  /*28f0*/  LDCU.128 UR16, c[0x0][0xb10] ;  /* 0x00016200ff1077ac */ /* 0x000ee20008000c00 */
[----:B------:R-:W4:Y:S01]  /*2900*/  LDCU UR10, c[0x0][0xb0c] ;  /* 0x00016180ff0a77ac */ /* 0x000f220008000800 */
[----:B------:R-:W1:Y:S01]  /*2910*/  LDCU UR7, c[0x0][0xb20] ;  /* 0x00016400ff0777ac */ /* 0x000e620008000800 */
[----:B---3--:R-:W-:Y:S02]  /*2920*/  UIMAD.WIDE.U32 UR8, UR37, UR16, URZ ;  /* 0x00000010250872a5 */ /* 0x008fe4000f8e00ff */
[----:B------:R-:W-:Y:S02]  /*2930*/  UIMAD.WIDE.U32 UR4, UR31, UR19, URZ ;  /* 0x000000131f0472a5 */ /* 0x000fe4000f8e00ff */
[----:B----4-:R-:W-:Y:S02]  /*2940*/  UISETP.NE.AND UP2, UPT, UR10, 0x1, UPT ;  /* 0x000000010a00788c */ /* 0x010fe4000bf45270 */
[----:B------:R-:W-:Y:S01]  /*2950*/  UISETP.NE.AND UP0, UPT, UR18, 0x1, UPT ;  /* 0x000000011200788c */ /* 0x000fe2000bf05270 */
[----:B------:R-:W-:-:S02]  /*2960*/  UMOV UR8, UR9 ;  /* 0x0000000900087c82 */ /* 0x000fc40008000000 */
[----:B------:R-:W-:Y:S01]  /*2970*/  UMOV UR4, UR5 ;  /* 0x0000000500047c82 */ /* 0x000fe20008000000 */
[----:B------:R-:W-:Y:S02]  /*2980*/  USHF.R.U32.HI UR17, URZ, UR17, UR8 ;  /* 0x00000011ff117299 */ /* 0x000fe40008011608 */
[----:B-1----:R-:W-:Y:S02]  /*2990*/  USHF.R.U32.HI UR4, URZ, UR7, UR4 ;  /* 0x00000007ff047299 */ /* 0x002fe40008011604 */
[----:B------:R-:W-:Y:S02]  /*29a0*/  USEL UR5, UR37, UR17, !UP2 ;  /* 0x0000001125057287 */ /* 0x000fe4000d000000 */
[----:B------:R-:W-:-:S04]  /*29b0*/  USEL UR4, UR31, UR4, !UP0 ;  /* 0x000000041f047287 */ /* 0x000fc8000c000000 */
[----:B------:R-:W-:Y:S02]  /*29c0*/  UIADD3 UR7, UPT, UPT, UR5, -UR4, URZ ;  /* 0x8000000405077290 */ /* 0x000fe4000fffe0ff */
[----:B------:R-:W-:Y:S02]  /*29d0*/  UIADD3 UR4, UPT, UPT, -UR5, UR4, URZ ;  /* 0x0000000405047290 */ /* 0x000fe4000fffe1ff */
[----:B------:R-:W-:Y:S02]  /*29e0*/  UIMAD UR31, UR7, UR18, UR31 ;  /* 0x00000012071f72a4 */ /* 0x000fe4000f8e021f */
[----:B------:R-:W-:-:S12]  /*29f0*/  UIMAD UR37, UR4, UR10, UR37 ;  /* 0x0000000a042572a4 */ /* 0x000fd8000f8e0225 */
.L_x_41:
[----:B------:R-:W-:Y:S01]  /*2a00*/  VIADD R11, R11, 0x1 ;  /* 0x000000010b0b7836 */ /* 0x000fe20000000000 */
[----:B------:R-:W-:Y:S02]  /*2a10*/  R2UR UR5, R54 ;  /* 0x00000000360572ca */ /* 0x000fe400000e0000 */
[----:B------:R-:W-:Y:S02]  /*2a20*/  R2UR UR4, R53 ;  /* 0x00000000350472ca */ /* 0x000fe400000e0000 */
[C---:B------:R-:W-:Y:S02]  /*2a30*/  ISETP.NE.AND P0, PT, R11.reuse, 0x2, PT ;  /* 0x000000020b00780c */ /* 0x040fe40003f05270 */
[----:B------:R-:W-:Y:S02]  /*2a40*/  PLOP3.LUT P1, PT, PT, PT, PT, 0x80, 0x8 ;  /* 0x000000000008781c */ /* 0x000fe40003f2f070 */
[----:B-1----:R-:W-:Y:S02]  /*2a50*/  SEL R0, RZ, 0x1, P0 ;  /* 0x00000001ff007807 */ /* 0x002fe40000000000 */
[----:B------:R-:W-:-:S02]  /*2a60*/  SEL R11, R11, RZ, P0 ;  /* 0x000000ff0b0b7207 */ /* 0x000fc40000000000 */
[----:B------:R-:W-:Y:S01]  /*2a70*/  LOP3.LUT R10, R10, R0, RZ, 0x3c, !PT ;  /* 0x000000000a0a7212 */ /* 0x000fe200078e3cff */
[----:B------:R-:W-:Y:S02]  /*2a80*/  UIADD3 UR32, UPT, UPT, UR37, UR5, URZ ;  /* 0x0000000525207290 */ /* 0x000fe4000fffe0ff */
[----:B------:R-:W-:Y:S01]  /*2a90*/  UIADD3 UR34, UPT, UPT, UR31, UR4, URZ ;  /* 0x000000041f227290 */ /* 0x000fe2000fffe0ff */
[----:B------:R-:W-:Y:S11]  /*2aa0*/  BRA.U UP1, `(.L_x_42) ;  /* 0xfffffff101387547 */ /* 0x000ff6000b83ffff */
[----:B------:R-:W-:Y:S01]  /*2ab0*/  UIADD3 UR13, UPT, UPT, UR13, 0x40, URZ ;  /* 0x000000400d0d7890 */ /* 0x000fe2000fffe0ff */
[----:B------:R-:W-:-:S03]  /*2ac0*/  SHF.L.U32 R2, R12, 0x1f, RZ ;  /* 0x0000001f0c027819 */ /* 0x000fc600000006ff */
[----:B------:R-:W-:-:S09]  /*2ad0*/  ULEA UR4, UR6, UR13, 0x3 ;  /* 0x0000000d06047291 */ /* 0x000fd2000f8e18ff */
[----:B------:R-:W1:Y:S02]  /*2ae0*/  SYNCS.PHASECHK.TRANS64.TRYWAIT P0, [UR4], R2 ;  /* 0x00000002ff0075a7 */ /* 0x000e640008001104 */
[----:B-1----:R-:W-:Y:S05]  /*2af0*/  @!P0 BRA `(.L_x_43) ;  /* 0x00000084006c8947 */ /* 0x002fea0003800000 */
.L_x_194:
[----:B------:R-:W-:-:S04]  /*2b00*/  UIADD3 UR4, UPT, UPT, UR6, 0x1, URZ ;  /* 0x0000000106047890 */ /* 0x000fc8000fffe0ff */
[----:B------:R-:W-:-:S04]  /*2b10*/  UISETP.NE.AND UP0, UPT, UR4, 0x8, UPT ;  /* 0x000000080400788c */ /* 0x000fc8000bf05270 */
[----:B------:R-:W-:Y:S02]  /*2b20*/  USEL UR6, URZ, 0x1, UP0 ;  /* 0x00000001ff067887 */ /* 0x000fe40008000000 */
[----:B------:R-:W-:-:S04]  /*2b30*/  USEL UR4, UR4, URZ, UP0 ;  /* 0x000000ff04047287 */ /* 0x000fc80008000000 */
[----:B------:R-:W-:Y:S01]  /*2b40*/  ULEA UR5, UR4, UR13, 0x3 ;  /* 0x0000000d04057291 */ /* 0x000fe2000f8e18ff */
[----:B-1----:R-:W-:-:S04]  /*2b50*/  LOP3.LUT R2, R12, UR6, RZ, 0x3c, !PT ;  /* 0x000000060c027c12 */ /* 0x002fc8000f8e3cff */
[----:B------:R-:W-:-:S04]  /*2b60*/  SHF.L.U32 R3, R2, 0x1f, RZ ;  /* 0x0000001f02037819 */ /* 0x000fc800000006ff */
[----:B------:R-:W1:Y:S02]  /*2b70*/  SYNCS.PHASECHK.TRANS64.TRYWAIT P0, [UR5], R3 ;  /* 0x00000003ff0075a7 */ /* 0x000e640008001105 */
[----:B-1----:R-:W-:Y:S05]  /*2b80*/  @!P0 BRA `(.L_x_44) ;  /* 0x0000008400608947 */ /* 0x002fea0003800000 */
.L_x_196:
[----:B------:R-:W-:-:S04]  /*2b90*/  UIADD3 UR4, UPT, UPT, UR4, 0x1, URZ ;  /* 0x0000000104047890 */ /* 0x000fc8000fffe0ff */
[----:B------:R-:W-:-:S04]  /*2ba0*/  UISETP.NE.AND UP0, UPT, UR4, 0x8, UPT ;  /* 0x000000080400788c */ /* 0x000fc8000bf05270 */
[----:B------:R-:W-:Y:S02]  /*2bb0*/  USEL UR6, URZ, 0x1, UP0 ;  /* 0x00000001ff067887 */ /* 0x000fe40008000000 */
[----:B------:R-:W-:-:S04]  /*2bc0*/  USEL UR4, UR4, URZ, UP0 ;  /* 0x000000ff04047287 */ /* 0x000fc80008000000 */
[----:B------:R-:W-:Y:S01]  /*2bd0*/  ULEA UR5, UR4, UR13, 0x3 ;  /* 0x0000000d04057291 */ /* 0x000fe2000f8e18ff */
[----:B------:R-:W-:-:S04]  /*2be0*/  LOP3.LUT R2, R2, UR6, RZ, 0x3c, !PT ;  /* 0x0000000602027c12 */ /* 0x000fc8000f8e3cff */
[----:B-1----:R-:W-:-:S04]  /*2bf0*/  SHF.L.U32 R3, R2, 0x1f, RZ ;  /* 0x0000001f02037819 */ /* 0x002fc800000006ff */
[----:B------:R-:W1:Y:S02]  /*2c00*/  SYNCS.PHASECHK.TRANS64.TRYWAIT P0, [UR5], R3 ;  /* 0x00000003ff0075a7 */ /* 0x000e640008001105 */
[----:B-1----:R-:W-:Y:S05]  /*2c10*/  @!P0 BRA `(.L_x_45) ;  /* 0x0000008400548947 */ /* 0x002fea0003800000 */
.L_x_198:
        /* <DEDUP_REMOVED lines=9> */
.L_x_200:
        /* <DEDUP_REMOVED lines=9> */
.L_x_202:
        /* <DEDUP_REMOVED lines=9> */
.L_x_204:
        /* <DEDUP_REMOVED lines=9> */
.L_x_206:
[----:B------:R-:W-:-:S04]  /*2e60*/  UIADD3 UR4, UPT, UPT, UR4, 0x1, URZ ;  /* 0x0000000104047890 */ /* 0x000fc8000fffe0ff */
[----:B------:R-:W-:-:S04]  /*2e70*/  UISETP.NE.AND UP0, UPT, UR4, 0x8, UPT ;  /* 0x000000080400788c */ /* 0x000fc8000bf05270 */
[----:B------:R-:W-:Y:S02]  /*2e80*/  USEL UR5, URZ, 0x1, UP0 ;  /* 0x00000001ff057887 */ /* 0x000fe40008000000 */
[----:B------:R-:W-:-:S04]  /*2e90*/  USEL UR4, UR4, URZ, UP0 ;  /* 0x000000ff04047287 */ /* 0x000fc80008000000 */
[----:B------:R-:W-:Y:S01]  /*2ea0*/  ULEA UR4, UR4, UR13, 0x3 ;  /* 0x0000000d04047291 */ /* 0x000fe2000f8e18ff */
[----:B------:R-:W-:-:S04]  /*2eb0*/  LOP3.LUT R2, R2, UR5, RZ, 0x3c, !PT ;  /* 0x0000000502027c12 */ /* 0x000fc8000f8e3cff */
[----:B------:R-:W-:Y:S01]  /*2ec0*/  SHF.L.U32 R2, R2, 0x1f, RZ ;  /* 0x0000001f02027819 */ /* 0x000fe200000006ff */
[----:B-1----:R-:W-:-:S07]  /*2ed0*/  IMAD.U32 R0, RZ, RZ, UR4 ;  /* 0x00000004ff007e24 */ /* 0x002fce000f8e00ff */
.L_x_50:
[----:B-1----:R1:W3:Y:S02]  /*2ee0*/  SYNCS.PHASECHK.TRANS64.TRYWAIT P0, [R0+URZ], R2 ;  /* 0x00000002000075a7 */ /* 0x0022e400080011ff */
[----:B---3--:R-:W-:Y:S05]  /*2ef0*/  @!P0 NANOSLEEP.SYNCS 0x989680 ;  /* 0x009896800000895d */ /* 0x008fea0003900000 */
[----:B------:R-:W3:Y:S02]  /*2f00*/  @!P0 SYNCS.PHASECHK.TRANS64 P0, [R0+URZ], R2 ;  /* 0x00000002000085a7 */ /* 0x000ee400080010ff */
[----:B--23--:R-:W-:Y:S05]  /*2f10*/  @P0 EXIT ;  /* 0x000000000000094d */ /* 0x00cfea0003800000 */
[----:B------:R-:W-:Y:S05]  /*2f20*/  BRA `(.L_x_50) ;  /* 0xfffffffc00ec7947 */ /* 0x000fea000383ffff */
.L_x_22:
[----:B------:R-:W2:Y:S02]  /*2f30*/  S2UR UR4, SR_CgaCtaId ;  /* 0x00000000000479c3 */ /* 0x000ea40000008800 */
[----:B--2---:R-:W-:-:S04]  /*2f40*/  UISETP.NE.AND UP0, UPT, UR4, URZ, UPT ;  /* 0x000000ff0400728c */ /* 0x004fc8000bf05270 */
[----:B------:R-:W-:-:S09]  /*2f50*/  UISETP.NE.OR UP0, UPT, UR20, 0x1, UP0 ;  /* 0x000000011400788c */ /* 0x000fd20008705670 */
[----:B------:R-:W-:Y:S05]  /*2f60*/  BRA.U UP0, `(.L_x_51) ;  /* 0x00000005004c7547 */ /* 0x000fea000b800000 */
[----:B------:R-:W2:Y:S01]  /*2f70*/  S2UR UR5, SR_CgaCtaId ;  /* 0x00000000000579c3 */ /* 0x000ea20000008800 */
[----:B------:R-:W-:Y:S01]  /*2f80*/  UMOV UR4, 0x400 ;  /* 0x0000040000047882 */ /* 0x000fe20000000000 */
[----:B------:R-:W-:Y:S01]  /*2f90*/  ISETP.GE.U32.AND P2, PT, R3, 0x8, PT ;  /* 0x000000080300780c */ /* 0x000fe20003f46070 */
[----:B------:R-:W-:Y:S01]  /*2fa0*/  IMAD.MOV.U32 R12, RZ, RZ, 0x1 ;  /* 0x00000001ff0c7424 */ /* 0x000fe200078e00ff */
[----:B------:R-:W-:Y:S02]  /*2fb0*/  CS2R R10, SRZ ;  /* 0x00000000000a7805 */ /* 0x000fe4000001ff00 */
[----:B------:R-:W-:Y:S01]  /*2fc0*/  CS2R R8, SRZ ;  /* 0x0000000000087805 */ /* 0x000fe2000001ff00 */
[----:B--2---:R-:W-:-:S03]  /*2fd0*/  ULEA UR6, UR5, UR4, 0x18 ;  /* 0x0000000405067291 */ /* 0x004fc6000f8ec0ff */
[----:B------:R-:W-:-:S09]  /*2fe0*/  UMOV UR5, URZ ;  /* 0x000000ff00057c82 */ /* 0x000fd20008000000 */
.L_x_55:
[----:B------:R-:W-:Y:S02]  /*2ff0*/  LEA R0, R8, UR6, 0x3 ;  /* 0x0000000608007c11 */ /* 0x000fe4000f8e18ff */
[----:B------:R-:W-:-:S03]  /*3000*/  SHF.L.U32 R4, R9, 0x1f, RZ ;  /* 0x0000001f09047819 */ /* 0x000fc600000006ff */
[----:B------:R-:W-:Y:S01]  /*3010*/  VIADD R5, R0, 0x140 ;  /* 0x0000014000057836 */ /* 0x000fe20000000000 */
[----:B------:R-:W2:Y:S02]  /*3020*/  SYNCS.PHASECHK.TRANS64.TRYWAIT P0, [R0+URZ+0x130], R4 ;  /* 0x00013004000075a7 */ /* 0x000ea400080011ff */
[----:B--2---:R-:W-:Y:S05]  /*3030*/  @!P0 BRA `(.L_x_52) ;  /* 0x0000008000c48947 */ /* 0x004fea0003800000 */
.L_x_207:
[----:B------:R-:W-:Y:S01]  /*3040*/  ULEA UR4, UR5, UR6, 0x3 ;  /* 0x0000000605047291 */ /* 0x000fe2000f8e18ff */
[----:B--2---:R-:W-:Y:S01]  /*3050*/  PRMT R0, RZ, 0x654, R5 ;  /* 0x00000654ff007816 */ /* 0x004fe20000000005 */
[----:B------:R-:W-:Y:S01]  /*3060*/  @!P2 IMAD.MOV.U32 R4, RZ, RZ, 0x10 ;  /* 0x00000010ff04a424 */ /* 0x000fe200078e00ff */
[----:B------:R-:W-:Y:S01]  /*3070*/  SHF.L.U32 R5, R12, 0x1f, RZ ;  /* 0x0000001f0c057819 */ /* 0x000fe200000006ff */
[----:B------:R-:W-:Y:S01]  /*3080*/  UIADD3 UR7, UPT, UPT, UR4, 0xd0, URZ ;  /* 0x000000d004077890 */ /* 0x000fe2000fffe0ff */
[----:B------:R2:W-:Y:S05]  /*3090*/  SYNCS.ARRIVE.TRANS64.RED.A1T0 RZ, [R0+URZ], RZ ;  /* 0x000000ff00ff79a7 */ /* 0x0005ea00081004ff */
[----:B------:R-:W-:Y:S01]  /*30a0*/  IMAD.U32 R6, RZ, RZ, UR7 ;  /* 0x00000007ff067e24 */ /* 0x000fe2000f8e00ff */
[----:B------:R-:W3:Y:S04]  /*30b0*/  SYNCS.PHASECHK.TRANS64.TRYWAIT P0, [UR4+0xe0], R5 ;  /* 0x0000e005ff0075a7 */ /* 0x000ee80008001104 */
[----:B------:R-:W-:Y:S01]  /*30c0*/  PRMT R6, R3, 0x654, R6 ;  /* 0x0000065403067816 */ /* 0x000fe20000000006 */
[----:B--23--:R-:W-:Y:S06]  /*30d0*/  @!P0 BRA `(.L_x_53) ;  /* 0x0000008000b08947 */ /* 0x00cfec0003800000 */
.L_x_209:
[----:B------:R-:W-:Y:S01]  /*30e0*/  ULEA UR8, UR5, UR6, 0x4 ;  /* 0x0000000605087291 */ /* 0x000fe2000f8e20ff */
[----:B------:R-:W-:Y:S01]  /*30f0*/  SEL R2, R6, R2, !P2 ;  /* 0x0000000206027207 */ /* 0x000fe20005000000 */
[----:B------:R-:W-:Y:S01]  /*3100*/  UIADD3 UR9, UPT, UPT, UR4, 0xd0, URZ ;  /* 0x000000d004097890 */ /* 0x000fe2000fffe0ff */
[----:B--2---:R-:W-:Y:S01]  /*3110*/  LEA R0, R11, UR6, 0x3 ;  /* 0x000000060b007c11 */ /* 0x004fe2000f8e18ff */
[----:B------:R-:W-:Y:S01]  /*3120*/  UIADD3 UR8, UPT, UPT, UR8, 0x160, URZ ;  /* 0x0000016008087890 */ /* 0x000fe2000fffe0ff */
[----:B------:R2:W-:Y:S01]  /*3130*/  @!P2 SYNCS.ARRIVE.TRANS64.RED RZ, [R2+URZ], R4 ;  /* 0x0000000402ffa9a7 */ /* 0x0005e200080004ff */
[----:B------:R-:W-:Y:S01]  /*3140*/  UIADD3 UR4, UPT, UPT, UR5, 0x1, URZ ;  /* 0x0000000105047890 */ /* 0x000fe2000fffe0ff */
[----:B------:R-:W-:-:S03]  /*3150*/  VIADD R8, R8, 0x1 ;  /* 0x0000000108087836 */ /* 0x000fc60000000000 */
[----:B------:R-:W-:Y:S02]  /*3160*/  UISETP.NE.AND UP0, UPT, UR4, 0x2, UPT ;  /* 0x000000020400788c */ /* 0x000fe4000bf05270 */
[----:B------:R-:W-:Y:S01]  /*3170*/  ISETP.NE.AND P0, PT, R8, 0x2, PT ;  /* 0x000000020800780c */ /* 0x000fe20003f05270 */
[----:B------:R-:W-:Y:S06]  /*3180*/  UGETNEXTWORKID.BROADCAST [UR8], [UR9] ;  /* 0x00000000080073ca */ /* 0x000fec0008000100 */
[----:B------:R-:W-:Y:S02]  /*3190*/  USEL UR7, URZ, 0x1, UP0 ;  /* 0x00000001ff077887 */ /* 0x000fe40008000000 */
[----:B------:R-:W-:-:S04]  /*31a0*/  USEL UR5, UR4, URZ, UP0 ;  /* 0x000000ff04057287 */ /* 0x000fc80008000000 */
[----:B------:R-:W-:Y:S02]  /*31b0*/  LOP3.LUT R12, R12, UR7, RZ, 0x3c, !PT ;  /* 0x000000070c0c7c12 */ /* 0x000fe4000f8e3cff */
[----:B--2---:R-:W-:-:S04]  /*31c0*/  SHF.L.U32 R4, R10, 0x1f, RZ ;  /* 0x0000001f0a047819 */ /* 0x004fc800000006ff */
[----:B------:R-:W2:Y:S02]  /*31d0*/  SYNCS.PHASECHK.TRANS64.TRYWAIT P1, [R0+URZ+0xd0], R4 ;  /* 0x0000d004000075a7 */ /* 0x000ea400080211ff */
[----:B--2---:R-:W-:Y:S05]  /*31e0*/  @!P1 BRA `(.L_x_54) ;  /* 0x0000008000849947 */ /* 0x004fea0003800000 */
.L_x_210:
[C---:B--2---:R-:W-:Y:S01]  /*31f0*/  LEA R4, R11.reuse, UR6, 0x4 ;  /* 0x000000060b047c11 */ /* 0x044fe2000f8e20ff */
[----:B------:R-:W-:Y:S01]  /*3200*/  VIADD R0, R0, 0xe0 ;  /* 0x000000e000007836 */ /* 0x000fe20000000000 */
[----:B------:R-:W-:Y:S01]  /*3210*/  SEL R8, R8, RZ, P0 ;  /* 0x000000ff08087207 */ /* 0x000fe20000000000 */
[----:B------:R-:W-:-:S03]  /*3220*/  VIADD R11, R11, 0x1 ;  /* 0x000000010b0b7836 */ /* 0x000fc60000000000 */
[----:B------:R-:W2:Y:S01]  /*3230*/  LDS.128 R4, [R4+0x160] ;  /* 0x0001600004047984 */ /* 0x000ea20000000c00 */
[----:B------:R-:W-:Y:S02]  /*3240*/  PRMT R0, RZ, 0x654, R0 ;  /* 0x00000654ff007816 */ /* 0x000fe40000000000 */
[C---:B------:R-:W-:Y:S01]  /*3250*/  ISETP.NE.AND P1, PT, R11.reuse, 0x2, PT ;  /* 0x000000020b00780c */ /* 0x040fe20003f25270 */
[----:B------:R-:W-:Y:S01]  /*3260*/  @!PT LDS RZ, [RZ] ;  /* 0x00000000fffff984 */ /* 0x000fe20000000800 */
[----:B------:R-:W-:Y:S01]  /*3270*/  @!PT LDS RZ, [RZ] ;  /* 0x00000000fffff984 */ /* 0x000fe20000000800 */
[----:B------:R-:W-:Y:S01]  /*3280*/  @!PT LDS RZ, [RZ] ;  /* 0x00000000fffff984 */ /* 0x000fe20000000800 */
[----:B------:R-:W-:Y:S01]  /*3290*/  @!PT LDS RZ, [RZ] ;  /* 0x00000000fffff984 */ /* 0x000fe20000000800 */
[----:B------:R3:W-:Y:S06]  /*32a0*/  MEMBAR.ALL.CTA ;  /* 0x0000000000007992 */ /* 0x0007ec0000008000 */
[----:B---3--:R-:W3:Y:S01]  /*32b0*/  FENCE.VIEW.ASYNC.S ;  /* 0x00000000000073c6 */ /* 0x008ee20000000000 */
[----:B------:R-:W-:Y:S01]  /*32c0*/  SEL R11, R11, RZ, P1 ;  /* 0x000000ff0b0b7207 */ /* 0x000fe20000800000 */
[----:B---3--:R3:W-:Y:S01]  /*32d0*/  SYNCS.ARRIVE.TRANS64.RED.A1T0 RZ, [R0+URZ], RZ ;  /* 0x000000ff00ff79a7 */ /* 0x0087e200081004ff */
[----:B--2---:R-:W-:-:S02]  /*32e0*/  LOP3.LUT P3, RZ, R6, 0x1, RZ, 0xc0, !PT ;  /* 0x0000000106ff7812 */ /* 0x004fc4000786c0ff */
[----:B------:R-:W-:-:S04]  /*32f0*/  SEL R4, RZ, 0x1, P1 ;  /* 0x00000001ff047807 */ /* 0x000fc80000800000 */
[----:B------:R-:W-:Y:S02]  /*3300*/  LOP3.LUT R10, R10, R4, RZ, 0x3c, !PT ;  /* 0x000000040a0a7212 */ /* 0x000fe400078e3cff */
[----:B---3--:R-:W-:-:S04]  /*3310*/  SEL R0, RZ, 0x1, P0 ;  /* 0x00000001ff007807 */ /* 0x008fc80000000000 */
[----:B------:R-:W-:Y:S01]  /*3320*/  LOP3.LUT R9, R9, R0, RZ, 0x3c, !PT ;  /* 0x0000000009097212 */ /* 0x000fe200078e3cff */
[----:B------:R-:W-:Y:S06]  /*3330*/  @P3 BRA `(.L_x_55) ;  /* 0xfffffffc002c3947 */ /* 0x000fec000383ffff */
[----:B------:R-:W-:Y:S01]  /*3340*/  ULEA UR4, UR5, UR6, 0x3 ;  /* 0x0000000605047291 */ /* 0x000fe2000f8e18ff */
[----:B------:R-:W-:-:S08]  /*3350*/  SHF.L.U32 R2, R12, 0x1f, RZ ;  /* 0x0000001f0c027819 */ /* 0x000fd000000006ff */
[----:B------:R-:W2:Y:S02]  /*3360*/  SYNCS.PHASECHK.TRANS64 P0, [UR4+0xe0], R2 ;  /* 0x0000e002ff0075a7 */ /* 0x000ea40008001004 */
[----:B--2---:R-:W-:Y:S05]  /*3370*/  @P0 BRA `(.L_x_56) ;  /* 0x0000000000080947 */ /* 0x004fea0003800000 */
[----:B------:R-:W2:Y:S02]  /*3380*/  SYNCS.PHASECHK.TRANS64.TRYWAIT P0, [UR4+0xe0], R2 ;  /* 0x0000e002ff0075a7 */ /* 0x000ea40008001104 */
[----:B--2---:R-:W-:Y:S05]  /*3390*/  @!P0 BRA `(.L_x_57) ;  /* 0x00000080002c8947 */ /* 0x004fea0003800000 */
.L_x_56:
[----:B------:R-:W-:-:S04]  /*33a0*/  UIADD3 UR7, UPT, UPT, UR5, 0x1, URZ ;  /* 0x0000000105077890 */ /* 0x000fc8000fffe0ff */
[----:B------:R-:W-:-:S04]  /*33b0*/  UISETP.NE.AND UP0, UPT, UR7, 0x2, UPT ;  /* 0x000000020700788c */ /* 0x000fc8000bf05270 */
[----:B------:R-:W-:Y:S02]  /*33c0*/  USEL UR8, URZ, 0x1, UP0 ;  /* 0x00000001ff087887 */ /* 0x000fe40008000000 */
[----:B------:R-:W-:-:S04]  /*33d0*/  USEL UR7, UR7, URZ, UP0 ;  /* 0x000000ff07077287 */ /* 0x000fc80008000000 */
[----:B------:R-:W-:Y:S01]  /*33e0*/  ULEA UR7, UR7, UR6, 0x3 ;  /* 0x0000000607077291 */ /* 0x000fe2000f8e18ff */
[----:B--2---:R-:W-:-:S04]  /*33f0*/  LOP3.LUT R2, R12, UR8, RZ, 0x3c, !PT ;  /* 0x000000080c027c12 */ /* 0x004fc8000f8e3cff */
[----:B------:R-:W-:-:S04]  /*3400*/  SHF.L.U32 R0, R2, 0x1f, RZ ;  /* 0x0000001f02007819 */ /* 0x000fc800000006ff */
[----:B------:R-:W2:Y:S02]  /*3410*/  SYNCS.PHASECHK.TRANS64 P0, [UR7+0xe0], R0 ;  /* 0x0000e000ff0075a7 */ /* 0x000ea40008001007 */
[----:B-12---:R-:W-:Y:S05]  /*3420*/  @P0 EXIT ;  /* 0x000000000000094d */ /* 0x006fea0003800000 */
[----:B------:R-:W-:Y:S02]  /*3430*/  SHF.L.U32 R2, R2, 0x1f, RZ ;  /* 0x0000001f02027819 */ /* 0x000fe400000006ff */
[----:B------:R-:W-:-:S07]  /*3440*/  MOV R0, UR7 ;  /* 0x0000000700007c02 */ /* 0x000fce0008000f00 */
.L_x_58:
[----:B-1----:R1:W2:Y:S02]  /*3450*/  SYNCS.PHASECHK.TRANS64.TRYWAIT P0, [R0+URZ+0xe0], R2 ;  /* 0x0000e002000075a7 */ /* 0x0022a400080011ff */
[----:B--2---:R-:W-:Y:S05]  /*3460*/  @!P0 NANOSLEEP.SYNCS 0x989680 ;  /* 0x009896800000895d */ /* 0x004fea0003900000 */
[----:B------:R-:W2:Y:S02]  /*3470*/  @!P0 SYNCS.PHASECHK.TRANS64 P0, [R0+URZ+0xe0], R2 ;  /* 0x0000e002000085a7 */ /* 0x000ea400080010ff */
[----:B--2---:R-:W-:Y:S05]  /*3480*/  @P0 EXIT ;  /* 0x000000000000094d */ /* 0x004fea0003800000 */
[----:B------:R-:W-:Y:S05]  /*3490*/  BRA `(.L_x_58) ;  /* 0xfffffffc00ec7947 */ /* 0x000fea000383ffff */
.L_x_51:
[----:B------:R-:W-:Y:S05]  /*34a0*/  BRA.U UP5, `(.L_x_59) ;  /* 0x0000001105dc7547 */ /* 0x000fea000b800000 */
[----:B------:R-:W2:Y:S01]  /*34b0*/  S2UR UR7, SR_CgaCtaId ;  /* 0x00000000000779c3 */ /* 0x000ea20000008800 */
[----:B------:R-:W-:Y:S01]  /*34c0*/  UMOV UR4, 0x40 ;  /* 0x0000004000047882 */ /* 0x000fe20000000000 */
[----:B------:R-:W-:Y:S01]  /*34d0*/  NOP ;  /* 0x0000000000007918 */ /* 0x000fe20000000000 */
[----:B------:R-:W-:Y:S01]  /*34e0*/  UMOV UR6, 0x400 ;  /* 0x0000040000067882 */ /* 0x000fe20000000000 */
[----:B--2---:R-:W-:Y:S02]  /*34f0*/  ULEA UR5, UR7, UR4, 0x18 ;  /* 0x0000000407057291 */ /* 0x004fe4000f8ec0ff */
[----:B------:R-:W-:-:S07]  /*3500*/  ULEA UR6, UR7, UR6, 0x18 ;  /* 0x0000000607067291 */ /* 0x000fce000f8ec0ff */
[----:B------:R-:W2:Y:S02]  /*3510*/  LDS.U8 R3, [UR5+0x1c] ;  /* 0x00001c05ff037984 */ /* 0x000ea40008000000 */
[----:B--2---:R-:W-:-:S13]  /*3520*/  ISETP.NE.AND P0, PT, R3, RZ, PT ;  /* 0x000000ff0300720c */ /* 0x004fda0003f05270 */
[----:B------:R-:W-:Y:S05]  /*3530*/  @P0 BRA `(.L_x_60) ;  /* 0x0000000400080947 */ /* 0x000fea0003800000 */
[----:B------:R-:W-:Y:S02]  /*3540*/  UISETP.NE.U32.AND UP1, UPT, UR47, 0x1, UPT ;  /* 0x000000012f00788c */ /* 0x000fe4000bf25070 */
[----:B------:R-:W-:-:S07]  /*3550*/  UIADD3 UR7, UPT, UPT, UR5, 0x8, URZ ;  /* 0x0000000805077890 */ /* 0x000fce000fffe0ff */
[----:B------:R-:W-:Y:S05]  /*3560*/  BRA.U !UP1, `(.L_x_61) ;  /* 0x00000001099c7547 */ /* 0x000fea000b800000 */
[----:B------:R-:W-:Y:S01]  /*3570*/  ELECT P0, URZ, PT ;  /* 0x0000000000ff782f */ /* 0x000fe20003800000 */
[----:B------:R-:W-:-:S12]  /*3580*/  BSSY B0, `(.L_x_61) ;  /* 0x0000025000007945 */ /* 0x000fd80003800000 */
[----:B------:R-:W-:Y:S05]  /*3590*/  @!P0 BRA `(.L_x_62) ;  /* 0x00000000008c8947 */ /* 0x000fea0003800000 */
[----:B------:R-:W-:-:S05]  /*35a0*/  UMOV UR4, 0x10 ;  /* 0x0000001000047882 */ /* 0x000fca0000000000 */
[----:B------:R-:W-:Y:S04]  /*35b0*/  DEPBAR.LE SB2, 0x36 ;  /* 0x0000ad800000791a */ /* 0x000fe80000000000 */
[----:B------:R-:W2:Y:S02]  /*35c0*/  UTCATOMSWS.2CTA.FIND_AND_SET.ALIGN UP0, UR4, UR4 ;  /* 0x00000004000475e3 */ /* 0x000ea40008200800 */
[----:B--2---:R-:W-:Y:S01]  /*35d0*/  MOV R10, UR4 ;  /* 0x00000004000a7c02 */ /* 0x004fe20008000f00 */
[----:B------:R-:W-:Y:S06]  /*35e0*/  BRA.U UP0, `(.L_x_63) ;  /* 0x0000000100187547 */ /* 0x000fec000b800000 */
.L_x_64:
[----:B------:R-:W-:Y:S05]  /*35f0*/  NANOSLEEP 0x64 ;  /* 0x000000640000795d */ /* 0x000fea0003800000 */
[----:B------:R-:W-:-:S05]  /*3600*/  UMOV UR4, 0x10 ;  /* 0x0000001000047882 */ /* 0x000fca0000000000 */
[----:B------:R-:W-:Y:S04]  /*3610*/  DEPBAR.LE SB2, 0x36 ;  /* 0x0000ad800000791a */ /* 0x000fe80000000000 */
[----:B------:R-:W2:Y:S02]  /*3620*/  UTCATOMSWS.2CTA.FIND_AND_SET.ALIGN UP0, UR4, UR4 ;  /* 0x00000004000475e3 */ /* 0x000ea40008200800 */
[----:B--2---:R-:W-:Y:S01]  /*3630*/  MOV R10, UR4 ;  /* 0x00000004000a7c02 */ /* 0x004fe20008000f00 */
[----:B------:R-:W-:Y:S05]  /*3640*/  BRA.U !UP0, `(.L_x_64) ;  /* 0xfffffffd08e87547 */ /* 0x000fea000b83ffff */
.L_x_63:
[----:B------:R-:W2:Y:S01]  /*3650*/  LDS R6, [UR5+0x10] ;  /* 0x00001005ff067984 */ /* 0x000ea20008000800 */
[----:B------:R-:W-:Y:S01]  /*3660*/  IMAD.U32 R3, RZ, RZ, UR6 ;  /* 0x00000006ff037e24 */ /* 0x000fe2000f8e00ff */
[----:B------:R-:W-:-:S03]  /*3670*/  MOV R4, UR46 ;  /* 0x0000002e00047c02 */ /* 0x000fc60008000f00 */
[----:B------:R-:W-:Y:S01]  /*3680*/  VIADD R3, R3, 0x180 ;  /* 0x0000018003037836 */ /* 0x000fe20000000000 */
[----:B--2---:R-:W-:-:S04]  /*3690*/  SHF.L.U32 R6, R6, 0x1f, RZ ;  /* 0x0000001f06067819 */ /* 0x004fc800000006ff */
[----:B------:R-:W2:Y:S02]  /*36a0*/  SYNCS.PHASECHK.TRANS64.TRYWAIT P0, [UR5+0x8], R6 ;  /* 0x00000806ff0075a7 */ /* 0x000ea40008001105 */
[----:B--2---:R-:W-:Y:S05]  /*36b0*/  @P0 BRA `(.L_x_65) ;  /* 0x0000000000080947 */ /* 0x004fea0003800000 */
[----:B------:R-:W2:Y:S02]  /*36c0*/  SYNCS.PHASECHK.TRANS64.TRYWAIT P0, [UR5+0x8], R6 ;  /* 0x00000806ff0075a7 */ /* 0x000ea40008001105 */
[----:B--2---:R-:W-:Y:S05]  /*36d0*/  @!P0 BRA `(.L_x_66) ;  /* 0x0000007c00748947 */ /* 0x004fea0003800000 */
.L_x_65:
[----:B------:R-:W-:Y:S01]  /*36e0*/  PRMT R4, R4, 0x654, R3 ;  /* 0x0000065404047816 */ /* 0x000fe20000000003 */
[----:B------:R-:W-:Y:S01]  /*36f0*/  HFMA2 R3, -RZ, RZ, 0, 5.9604644775390625e-08 ;  /* 0x00000001ff037431 */ /* 0x000fe200000001ff */
[----:B------:R-:W-:Y:S01]  /*3700*/  UPRMT UR4, UR46, 0x654, UR7 ;  /* 0x000006542e047896 */ /* 0x000fe20008000007 */
[----:B------:R-:W-:Y:S02]  /*3710*/  IMAD.MOV.U32 R8, RZ, RZ, 0xffff ;  /* 0x0000ffffff087424 */ /* 0x000fe400078e00ff */
[----:B--2---:R-:W-:Y:S02]  /*3720*/  IMAD.MOV.U32 R6, RZ, RZ, 0x4 ;  /* 0x00000004ff067424 */ /* 0x004fe400078e00ff */
[----:B------:R-:W-:Y:S01]  /*3730*/  IMAD.SHL.U32 R9, R10, 0x20, RZ ;  /* 0x000000200a097824 */ /* 0x000fe200078e00ff */
[----:B------:R-:W-:Y:S02]  /*3740*/  MOV R5, UR4 ;  /* 0x0000000400057c02 */ /* 0x000fe40008000f00 */
[-C--:B------:R-:W-:Y:S01]  /*3750*/  SHF.L.U32 R8, R8, R10.reuse, RZ ;  /* 0x0000000a08087219 */ /* 0x080fe200000006ff */
[----:B------:R2:W-:Y:S01]  /*3760*/  SYNCS.ARRIVE.TRANS64.RED RZ, [UR4], R6 ;  /* 0x00000006ffff79a7 */ /* 0x0005e20008000404 */
[----:B------:R-:W-:Y:S01]  /*3770*/  SHF.L.U32 R7, R3, R10, RZ ;  /* 0x0000000a03077219 */ /* 0x000fe200000006ff */
[----:B------:R2:W-:Y:S04]  /*3780*/  STS [UR6+0x180], R9 ;  /* 0x00018009ff007988 */ /* 0x0005e80008000806 */
[----:B------:R2:W-:Y:S04]  /*3790*/  STAS [R4.64], R10 ;  /* 0x0000000a04007dbd */ /* 0x0005e8000c0008ff */
[----:B------:R2:W-:Y:S04]  /*37a0*/  ATOMS.OR RZ, [UR5+0x14], R8 ;  /* 0x00001408ffff798c */ /* 0x0005e8000b000005 */
[----:B------:R2:W-:Y:S04]  /*37b0*/  ATOMS.OR RZ, [UR5+0x18], R7 ;  /* 0x00001807ffff798c */ /* 0x0005e8000b000005 */
[----:B------:R2:W-:Y:S02]  /*37c0*/  ATOMS.XOR RZ, [UR5+0x10], R3 ;  /* 0x00001003ffff798c */ /* 0x0005e4000b800005 */
.L_x_62:
[----:B-1----:R-:W-:Y:S05]  /*37d0*/  BSYNC B0 ;  /* 0x0000000000007941 */ /* 0x002fea0003800000 */
.L_x_61:
[----:B------:R-:W-:Y:S05]  /*37e0*/  BRA.U UP1, `(.L_x_67) ;  /* 0x00000001016c7547 */ /* 0x000fea000b800000 */
[----:B------:R-:W-:-:S03]  /*37f0*/  UMOV UR4, 0xffffffff ;  /* 0xffffffff00047882 */ /* 0x000fc60000000000 */
[----:B------:R-:W-:Y:S05]  /*3800*/  BRA.DIV UR4, `(.L_x_68) ;  /* 0x0000007e04407947 */ /* 0x000fea000b800000 */
[----:B------:R-:W-:-:S13]  /*3810*/  ELECT P0, URZ, PT ;  /* 0x0000000000ff782f */ /* 0x000fda0003800000 */
.L_x_214:
[----:B------:R-:W-:Y:S05]  /*3820*/  @!P0 BRA `(.L_x_67) ;  /* 0x00000000005c8947 */ /* 0x000fea0003800000 */
[----:B--2---:R-:W2:Y:S02]  /*3830*/  LDS R4, [UR5+0x10] ;  /* 0x00001005ff047984 */ /* 0x004ea40008000800 */
[----:B--2---:R-:W-:-:S04]  /*3840*/  SHF.L.U32 R4, R4, 0x1f, RZ ;  /* 0x0000001f04047819 */ /* 0x004fc800000006ff */
[----:B------:R-:W2:Y:S02]  /*3850*/  SYNCS.PHASECHK.TRANS64.TRYWAIT P0, [UR5+0x8], R4 ;  /* 0x00000804ff0075a7 */ /* 0x000ea40008001105 */
[----:B--2---:R-:W-:Y:S05]  /*3860*/  @P0 BRA `(.L_x_69) ;  /* 0x0000000000080947 */ /* 0x004fea0003800000 */
[----:B------:R-:W2:Y:S02]  /*3870*/  SYNCS.PHASECHK.TRANS64.TRYWAIT P0, [UR5+0x8], R4 ;  /* 0x00000804ff0075a7 */ /* 0x000ea40008001105 */
[----:B--2---:R-:W-:Y:S05]  /*3880*/  @!P0 BRA `(.L_x_70) ;  /* 0x0000007c00448947 */ /* 0x004fea0003800000 */
.L_x_69:
[----:B------:R-:W3:Y:S01]  /*3890*/  LDS R6, [UR6+0x180] ;  /* 0x00018006ff067984 */ /* 0x000ee20008000800 */
[----:B--2---:R-:W-:Y:S02]  /*38a0*/  HFMA2 R3, -RZ, RZ, 0, 5.9604644775390625e-08 ;  /* 0x00000001ff037431 */ /* 0x004fe400000001ff */
[----:B------:R-:W-:Y:S01]  /*38b0*/  IMAD.MOV.U32 R4, RZ, RZ, 0xffff ;  /* 0x0000ffffff047424 */ /* 0x000fe200078e00ff */
[----:B------:R-:W-:Y:S01]  /*38c0*/  UPRMT UR4, UR46, 0x654, UR7 ;  /* 0x000006542e047896 */ /* 0x000fe20008000007 */
[----:B---3--:R-:W-:-:S03]  /*38d0*/  IMAD.SHL.U32 R5, R6, 0x20, RZ ;  /* 0x0000002006057824 */ /* 0x008fc600078e00ff */
[-C--:B------:R-:W-:Y:S02]  /*38e0*/  SHF.L.U32 R4, R4, R6.reuse, RZ ;  /* 0x0000000604047219 */ /* 0x080fe400000006ff */
[----:B------:R-:W-:Y:S01]  /*38f0*/  SHF.L.U32 R6, R3, R6, RZ ;  /* 0x0000000603067219 */ /* 0x000fe200000006ff */
[----:B------:R3:W-:Y:S04]  /*3900*/  STS [UR6+0x180], R5 ;  /* 0x00018005ff007988 */ /* 0x0007e80008000806 */
[----:B------:R3:W-:Y:S04]  /*3910*/  ATOMS.OR RZ, [UR5+0x14], R4 ;  /* 0x00001404ffff798c */ /* 0x0007e8000b000005 */
[----:B------:R3:W-:Y:S01]  /*3920*/  ATOMS.OR RZ, [UR5+0x18], R6 ;  /* 0x00001806ffff798c */ /* 0x0007e2000b000005 */
[----:B------:R-:W-:Y:S03]  /*3930*/  SYNCS.ARRIVE.TRANS64.RED.A1T0 RZ, [UR4], RZ ;  /* 0x000000ffffff79a7 */ /* 0x000fe60008100404 */
[----:B------:R3:W-:Y:S01]  /*3940*/  ATOMS.XOR RZ, [UR5+0x10], R3 ;  /* 0x00001003ffff798c */ /* 0x0007e2000b800005 */
[----:B------:R-:W-:Y:S05]  /*3950*/  BRA `(.L_x_67) ;  /* 0x0000000000107947 */ /* 0x000fea0003800000 */
.L_x_60:
[----:B------:R-:W-:Y:S02]  /*3960*/  MOV R3, 0xffffffff ;  /* 0xffffffff00037802 */ /* 0x000fe40000000f00 */
[----:B------:R-:W-:-:S03]  /*3970*/  MOV R4, 0x39a0 ;  /* 0x000039a000047802 */ /* 0x000fc60000000f00 */
[----:B------:R2:W-:Y:S04]  /*3980*/  STS [UR6+0x180], R3 ;  /* 0x00018003ff007988 */ /* 0x0005e80008000806 */
[----:B-12--5:R-:W-:Y:S05]  /*3990*/  CALL.REL.NOINC `($__internal_1_$__cuda_sm10x_tcgen05_guardrail_trap_phase_invalid_during_alloc) ;  /* 0x0000008400c87944 */ /* 0x026fea0003c00000 */
.L_x_67:
[----:B------:R-:W-:Y:S05]  /*39a0*/  WARPSYNC.ALL ;  /* 0x0000000000007948 */ /* 0x000fea0003800000 */
[----:B------:R-:W4:Y:S01]  /*39b0*/  S2UR UR4, SR_CgaCtaId ;  /* 0x00000000000479c3 */ /* 0x000f220000008800 */
[----:B------:R-:W-:Y:S01]  /*39c0*/  UMOV UR26, 0x400 ;  /* 0x00000400001a7882 */ /* 0x000fe20000000000 */
[----:B------:R-:W-:-:S06]  /*39d0*/  NOP ;  /* 0x0000000000007918 */ /* 0x000fcc0000000000 */
[----:B------:R-:W-:Y:S06]  /*39e0*/  BAR.ARV 0x6, 0xa0 ;  /* 0x0182800000007b1d */ /* 0x000fec0000002000 */
[----:B------:R-:W1:Y:S01]  /*39f0*/  LDCU UR6, c[0x0][0x38c] ;  /* 0x00007180ff0677ac */ /* 0x000e620008000800 */
[----:B------:R-:W-:Y:S01]  /*3a00*/  LOP3.LUT R0, R0, 0xffff, RZ, 0xc0, !PT ;  /* 0x0000ffff00007812 */ /* 0x000fe200078ec0ff */
[----:B--2---:R-:W-:Y:S01]  /*3a10*/  IMAD.MOV.U32 R9, RZ, RZ, 0x1 ;  /* 0x00000001ff097424 */ /* 0x004fe200078e00ff */
[----:B------:R-:W-:Y:S01]  /*3a20*/  LOP3.LUT R2, R2, 0xffff, RZ, 0xc0, !PT ;  /* 0x0000ffff02027812 */ /* 0x000fe200078ec0ff */
[----:B------:R-:W-:Y:S01]  /*3a30*/  IMAD.MOV.U32 R8, RZ, RZ, RZ ;  /* 0x000000ffff087224 */ /* 0x000fe200078e00ff */
[----:B------:R-:W-:Y:S01]  /*3a40*/  R2UR UR42, R0 ;  /* 0x00000000002a72ca */ /* 0x000fe200000e0000 */
[----:B------:R-:W-:Y:S01]  /*3a50*/  UMOV UR32, URZ ;  /* 0x000000ff00207c82 */ /* 0x000fe20008000000 */
[----:B------:R-:W-:Y:S01]  /*3a60*/  R2UR UR28, R2 ;  /* 0x00000000021c72ca */ /* 0x000fe200000e0000 */
[----:B------:R-:W-:Y:S01]  /*3a70*/  UMOV UR23, URZ ;  /* 0x000000ff00177c82 */ /* 0x000fe20008000000 */
[----:B------:R-:W-:Y:S01]  /*3a80*/  UMOV UR22, URZ ;  /* 0x000000ff00167c82 */ /* 0x000fe20008000000 */
[----:B----4-:R-:W-:-:S02]  /*3a90*/  ULEA UR26, UR4, UR26, 0x18 ;  /* 0x0000001a041a7291 */ /* 0x010fc4000f8ec0ff */
[----:B------:R-:W-:Y:S02]  /*3aa0*/  UISETP.NE.AND UP3, UPT, UR47, URZ, UPT ;  /* 0x000000ff2f00728c */ /* 0x000fe4000bf65270 */
[----:B------:R-:W-:Y:S02]  /*3ab0*/  UIADD3 UR5, UPT, UPT, UR26, 0x8400, URZ ;  /* 0x000084001a057890 */ /* 0x000fe4000fffe0ff */
[----:B------:R-:W-:Y:S02]  /*3ac0*/  UIADD3 UR4, UPT, UPT, UR26, 0x28400, URZ ;  /* 0x000284001a047890 */ /* 0x000fe4000fffe0ff */
[----:B-1----:R-:W-:Y:S01]  /*3ad0*/  UIADD3 UR6, UPT, UPT, UR6, 0x1f, URZ ;  /* 0x0000001f06067890 */ /* 0x002fe2000fffe0ff */
[----:B---3--:R-:W1:Y:S01]  /*3ae0*/  LDS R3, [UR26+0x180] ;  /* 0x0001801aff037984 */ /* 0x008e620008000800 */
[----:B------:R-:W-:Y:S02]  /*3af0*/  USHF.R.U32.HI UR5, URZ, 0x4, UR5 ;  /* 0x00000004ff057899 */ /* 0x000fe40008011605 */
[----:B------:R-:W-:-:S02]  /*3b00*/  USHF.R.S32.HI UR33, URZ, 0x1f, UR6 ;  /* 0x0000001fff217899 */ /* 0x000fc40008011406 */
[----:B------:R-:W-:Y:S02]  /*3b10*/  USHF.R.U32.HI UR4, URZ, 0x4, UR4 ;  /* 0x00000004ff047899 */ /* 0x000fe40008011604 */
[----:B------:R-:W-:Y:S02]  /*3b20*/  ULEA.HI UR33, UR33, UR6, URZ, 0x5 ;  /* 0x0000000621217291 */ /* 0x000fe4000f8f28ff */
[----:B------:R-:W-:Y:S02]  /*3b30*/  ULOP3.LUT UR5, UR5, 0x3fff, URZ, 0xc0, !UPT ;  /* 0x00003fff05057892 */ /* 0x000fe4000f8ec0ff */
[----:B------:R-:W-:Y:S02]  /*3b40*/  USHF.R.S32.HI UR33, URZ, 0x5, UR33 ;  /* 0x00000005ff217899 */ /* 0x000fe40008011421 */
[----:B------:R-:W-:Y:S02]  /*3b50*/  ULOP3.LUT UR30, UR4, 0x3fff, URZ, 0xc0, !UPT ;  /* 0x00003fff041e7892 */ /* 0x000fe4000f8ec0ff */
[----:B------:R-:W-:Y:S01]  /*3b60*/  UISETP.LT.AND UP0, UPT, UR33, 0x1, UPT ;  /* 0x000000012100788c */ /* 0x000fe2000bf01270 */
[----:B------:R-:W-:Y:S01]  /*3b70*/  UMOV UR40, 0x0 ;  /* 0x0000000000287882 */ /* 0x000fe20000000000 */
[----:B------:R-:W-:Y:S01]  /*3b80*/  UMOV UR41, 0x10200910 ;  /* 0x1020091000297882 */ /* 0x000fe20000000000 */
[----:B------:R-:W-:-:S02]  /*3b90*/  ULOP3.LUT UR29, UR5, 0x10000, URZ, 0xfc, !UPT ;  /* 0x00010000051d7892 */ /* 0x000fc4000f8efcff */
[----:B------:R-:W-:Y:S02]  /*3ba0*/  ULOP3.LUT UR30, UR30, 0x10000, URZ, 0xfc, !UPT ;  /* 0x000100001e1e7892 */ /* 0x000fe4000f8efcff */
[----:B------:R-:W-:Y:S01]  /*3bb0*/  USEL UR43, UR33, 0x1, !UP0 ;  /* 0x00000001212b7887 */ /* 0x000fe2000c000000 */
[----:B------:R-:W-:Y:S01]  /*3bc0*/  UMOV UR38, 0x0 ;  /* 0x0000000000267882 */ /* 0x000fe20000000000 */
[----:B------:R-:W-:Y:S01]  /*3bd0*/  UMOV UR39, 0x10200910 ;  /* 0x1020091000277882 */ /* 0x000fe20000000000 */
[----:B------:R-:W-:Y:S01]  /*3be0*/  UMOV UR36, 0x0 ;  /* 0x0000000000247882 */ /* 0x000fe20000000000 */
[----:B------:R-:W-:Y:S01]  /*3bf0*/  UMOV UR37, 0x10200910 ;  /* 0x1020091000257882 */ /* 0x000fe20000000000 */
[----:B------:R-:W-:Y:S01]  /*3c00*/  UMOV UR34, 0x0 ;  /* 0x0000000000227882 */ /* 0x000fe20000000000 */
[----:B------:R-:W-:Y:S01]  /*3c10*/  UMOV UR35, 0x10200910 ;  /* 0x1020091000237882 */ /* 0x000fe20000000000 */
[----:B-1----:R-:W-:Y:S02]  /*3c20*/  R2UR UR44, R3 ;  /* 0x00000000032c72ca */ /* 0x002fe400000e0000 */
[----:B------:R-:W-:-:S13]  /*3c30*/  CS2R R2, SRZ ;  /* 0x0000000000027805 */ /* 0x000fda000001ff00 */
.L_x_78:
[C---:B------:R-:W-:Y:S02]  /*3c40*/  LEA R0, R8.reuse, UR26, 0x3 ;  /* 0x0000001a08007c11 */ /* 0x040fe4000f8e18ff */
[----:B------:R-:W-:Y:S02]  /*3c50*/  SHF.L.U32 R4, R3, 0x1f, RZ ;  /* 0x0000001f03047819 */ /* 0x000fe400000006ff */
[----:B------:R-:W-:Y:S02]  /*3c60*/  LEA R5, R8, UR26, 0x4 ;  /* 0x0000001a08057c11 */ /* 0x000fe4000f8e20ff */
[----:B------:R-:W1:Y:S02]  /*3c70*/  SYNCS.PHASECHK.TRANS64.TRYWAIT P0, [R0+URZ+0xd0], R4 ;  /* 0x0000d004000075a7 */ /* 0x000e6400080011ff */
[----:B-1-3--:R-:W-:Y:S05]  /*3c80*/  @!P0 BRA `(.L_x_71) ;  /* 0x00000078005c8947 */ /* 0x00afea0003800000 */
.L_x_215:
[----:B-1----:R-:W1:Y:S01]  /*3c90*/  LDS.128 R4, [R5+0x160] ;  /* 0x0001600005047984 */ /* 0x002e620000000c00 */
[----:B------:R-:W-:Y:S02]  /*3ca0*/  VIADD R0, R0, 0xe0 ;  /* 0x000000e000007836 */ /* 0x000fe40000000000 */
[----:B------:R-:W-:Y:S01]  /*3cb0*/  VIADD R8, R8, 0x1 ;  /* 0x0000000108087836 */ /* 0x000fe20000000000 */
[----:B------:R-:W-:Y:S01]  /*3cc0*/  @!PT LDS RZ, [RZ] ;  /* 0x00000000fffff984 */ /* 0x000fe20000000800 */
[----:B------:R-:W-:Y:S01]  /*3cd0*/  @!PT LDS RZ, [RZ] ;  /* 0x00000000fffff984 */ /* 0x000fe20000000800 */
[----:B------:R-:W-:Y:S01]  /*3ce0*/  @!PT LDS RZ, [RZ] ;  /* 0x00000000fffff984 */ /* 0x000fe20000000800 */
[----:B------:R-:W-:Y:S01]  /*3cf0*/  @!PT LDS RZ, [RZ] ;  /* 0x00000000fffff984 */ /* 0x000fe20000000800 */
[----:B------:R2:W-:Y:S06]  /*3d00*/  MEMBAR.ALL.CTA ;  /* 0x0000000000007992 */ /* 0x0005ec0000008000 */
[----:B--2---:R-:W2:Y:S01]  /*3d10*/  FENCE.VIEW.ASYNC.S ;  /* 0x00000000000073c6 */ /* 0x004ea20000000000 */
[----:B------:R-:W-:-:S04]  /*3d20*/  PRMT R0, RZ, 0x654, R0 ;  /* 0x00000654ff007816 */ /* 0x000fc80000000000 */
[----:B--2---:R2:W-:Y:S01]  /*3d30*/  SYNCS.ARRIVE.TRANS64.RED.A1T0 RZ, [R0+URZ], RZ ;  /* 0x000000ff00ff79a7 */ /* 0x0045e200081004ff */
[----:B-1----:R-:W-:Y:S01]  /*3d40*/  LOP3.LUT P1, RZ, R6, 0x1, RZ, 0xc0, !PT ;  /* 0x0000000106ff7812 */ /* 0x002fe2000782c0ff */
[----:B--2---:R-:W-:-:S12]  /*3d50*/  BRA.U UP3, `(.L_x_72) ;  /* 0x0000000503087547 */ /* 0x004fd8000b800000 */
[----:B------:R-:W1:Y:S01]  /*3d60*/  LDCU UR4, c[0x0][0x38c] ;  /* 0x00007180ff0477ac */ /* 0x000e620008000800 */
[----:B------:R-:W-:Y:S02]  /*3d70*/  PLOP3.LUT P2, PT, PT, PT, PT, 0x80, 0x8 ;  /* 0x000000000008781c */ /* 0x000fe40003f4f070 */
[----:B------:R-:W-:Y:S01]  /*3d80*/  SHF.L.U32 R4, R9, 0x1f, RZ ;  /* 0x0000001f09047819 */ /* 0x000fe200000006ff */
[----:B------:R-:W-:Y:S02]  /*3d90*/  ULEA UR31, UR32, UR26, 0x3 ;  /* 0x0000001a201f7291 */ /* 0x000fe4000f8e18ff */
[----:B------:R-:W-:Y:S02]  /*3da0*/  ULEA UR11, UR32, UR44, 0x7 ;  /* 0x0000002c200b7291 */ /* 0x000fe4000f8e38ff */
[----:B-1----:R-:W-:-:S06]  /*3db0*/  UISETP.GE.AND UP0, UPT, UR4, 0x1, UPT ;  /* 0x000000010400788c */ /* 0x002fcc000bf06270 */
[----:B------:R-:W-:-:S05]  /*3dc0*/  PLOP3.LUT P0, PT, PT, PT, UP0, 0x80, 0x8 ;  /* 0x000000000008781c */ /* 0x000fca0003f0f008 */
[----:B------:R-:W-:-:S08]  /*3dd0*/  @UP0 ULEA UR4, UR23, UR26, 0x3 ;  /* 0x0000001a17040291 */ /* 0x000fd0000f8e18ff */
[----:B------:R-:W-:-:S04]  /*3de0*/  @P0 SHF.L.U32 R0, R2, 0x1f, RZ ;  /* 0x0000001f02000819 */ /* 0x000fc800000006ff */
[----:B------:R1:W2:Y:S01]  /*3df0*/  @P0 SYNCS.PHASECHK.TRANS64.TRYWAIT P2, [UR4], R0 ;  /* 0x00000000ff0005a7 */ /* 0x0002a20008041104 */
[----:B------:R-:W3:Y:S02]  /*3e00*/  SYNCS.PHASECHK.TRANS64.TRYWAIT P0, [UR31+0x110], R4 ;  /* 0x00011004ff0075a7 */ /* 0x000ee4000800111f */
[----:B-123--:R-:W-:Y:S05]  /*3e10*/  @!P0 BRA `(.L_x_73) ;  /* 0x00000078000c8947 */ /* 0x00efea0003800000 */
.L_x_217:
[----:B------:R-:W-:Y:S01]  /*3e20*/  UMOV UR27, UR22 ;  /* 0x00000016001b7c82 */ /* 0x000fe20008000000 */
[----:B------:R-:W-:Y:S05]  /*3e30*/  BRA.U !UP0, `(.L_x_74) ;  /* 0x0000000108c07547 */ /* 0x000fea000b800000 */
[----:B------:R-:W-:Y:S02]  /*3e40*/  UIADD3 UR27, UPT, UPT, UR43, UR22, URZ ;  /* 0x000000162b1b7290 */ /* 0x000fe4000fffe0ff */
[----:B------:R-:W-:Y:S01]  /*3e50*/  UPLOP3.LUT UP2, UPT, UPT, UPT, UPT, 0x40, 0x4 ;  /* 0x000000000004789c */ /* 0x000fe20003f4e870 */
[----:B------:R-:W-:Y:S01]  /*3e60*/  UMOV UR24, UR33 ;  /* 0x0000002100187c82 */ /* 0x000fe20008000000 */
[----:B------:R-:W-:-:S09]  /*3e70*/  UMOV UR10, UR23 ;  /* 0x00000017000a7c82 */ /* 0x000fd20008000000 */
.L_x_77:
[----:B--2---:R-:W-:Y:S01]  /*3e80*/  ULEA UR5, UR10, UR26, 0x3 ;  /* 0x0000001a0a057291 */ /* 0x004fe2000f8e18ff */
[----:B---3--:R-:W-:Y:S11]  /*3e90*/  @P2 BRA `(.L_x_75) ;  /* 0x00000000000c2947 */ /* 0x008ff60003800000 */
[----:B-1----:R-:W-:Y:S04]  /*3ea0*/  SHF.L.U32 R4, R2, 0x1f, RZ ;  /* 0x0000001f02047819 */ /* 0x002fe800000006ff */
[----:B------:R-:W1:Y:S02]  /*3eb0*/  SYNCS.PHASECHK.TRANS64.TRYWAIT P0, [UR5], R4 ;  /* 0x00000004ff0075a7 */ /* 0x000e640008001105 */
[----:B-1----:R-:W-:Y:S05]  /*3ec0*/  @!P0 BRA `(.L_x_76) ;  /* 0x0000007400f88947 */ /* 0x002fea0003800000 */
.L_x_75:
[----:B------:R-:W-:Y:S01]  /*3ed0*/  UISETP.NE.AND UP0, UPT, UR24, 0x1, UPT ;  /* 0x000000011800788c */ /* 0x000fe2000bf05270 */
[----:B------:R-:W-:Y:S01]  /*3ee0*/  PLOP3.LUT P2, PT, PT, PT, PT, 0x80, 0x8 ;  /* 0x000000000008781c */ /* 0x000fe20003f4f070 */
[----:B------:R-:W-:Y:S02]  /*3ef0*/  UIADD3 UR4, UPT, UPT, UR10, 0x1, URZ ;  /* 0x000000010a047890 */ /* 0x000fe4000fffe0ff */
[----:B------:R-:W-:Y:S02]  /*3f00*/  UIADD3 UR25, UPT, UPT, UR5, 0x40, URZ ;  /* 0x0000004005197890 */ /* 0x000fe4000fffe0ff */
[----:B------:R-:W-:Y:S01]  /*3f10*/  UISETP.NE.AND UP1, UPT, UR4, 0x8, UPT ;  /* 0x000000080400788c */ /* 0x000fe2000bf25270 */
[----:B------:R-:W-:Y:S01]  /*3f20*/  PLOP3.LUT P0, PT, PT, PT, UP0, 0x80, 0x8 ;  /* 0x000000000008781c */ /* 0x000fe20003f0f008 */
[----:B------:R-:W-:Y:S02]  /*3f30*/  UIADD3 UR22, UPT, UPT, UR22, 0x1, URZ ;  /* 0x0000000116167890 */ /* 0x000fe4000fffe0ff */
[----:B------:R-:W-:Y:S02]  /*3f40*/  USEL UR6, URZ, 0x1, UP1 ;  /* 0x00000001ff067887 */ /* 0x000fe40008800000 */
[----:B------:R-:W-:Y:S02]  /*3f50*/  USEL UR23, UR4, URZ, UP1 ;  /* 0x000000ff04177287 */ /* 0x000fe40008800000 */
[----:B------:R-:W-:Y:S02]  /*3f60*/  UIADD3 UR24, UPT, UPT, UR24, -0x1, URZ ;  /* 0xffffffff18187890 */ /* 0x000fe4000fffe0ff */
[----:B------:R-:W-:Y:S01]  /*3f70*/  @UP0 ULEA UR4, UR23, UR26, 0x3 ;  /* 0x0000001a17040291 */ /* 0x000fe2000f8e18ff */
[----:B------:R-:W-:Y:S01]  /*3f80*/  LOP3.LUT R2, R2, UR6, RZ, 0x3c, !PT ;  /* 0x0000000602027c12 */ /* 0x000fe2000f8e3cff */
[----:B------:R-:W-:Y:S02]  /*3f90*/  ULEA UR6, UR10, UR30, 0x9 ;  /* 0x0000001e0a067291 */ /* 0x000fe4000f8e48ff */
[----:B------:R-:W-:Y:S01]  /*3fa0*/  UISETP.NE.AND UP0, UPT, UR22, UR27, UPT ;  /* 0x0000001b1600728c */ /* 0x000fe2000bf05270 */
[----:B-1----:R-:W-:Y:S01]  /*3fb0*/  @P0 SHF.L.U32 R0, R2, 0x1f, RZ ;  /* 0x0000001f02000819 */ /* 0x002fe200000006ff */
[----:B------:R-:W-:Y:S02]  /*3fc0*/  UIADD3 UR20, UPT, UPT, UR6, 0x2, URZ ;  /* 0x0000000206147890 */ /* 0x000fe4000fffe0ff */
[----:B------:R-:W-:Y:S01]  /*3fd0*/  UIADD3 UR16, UPT, UPT, UR6, 0x4, URZ ;  /* 0x0000000406107890 */ /* 0x000fe2000fffe0ff */
[----:B------:R2:W3:Y:S01]  /*3fe0*/  @P0 SYNCS.PHASECHK.TRANS64.TRYWAIT P2, [UR4], R0 ;  /* 0x00000000ff0005a7 */ /* 0x0004e20008041104 */
[----:B------:R-:W-:Y:S02]  /*3ff0*/  ULEA UR4, UR10, UR29, 0xa ;  /* 0x0000001d0a047291 */ /* 0x000fe4000f8e50ff */
[----:B------:R-:W-:Y:S02]  /*4000*/  UIADD3 UR12, UPT, UPT, UR6, 0x6, URZ ;  /* 0x00000006060c7890 */ /* 0x000fe4000fffe0ff */
[----:B------:R-:W-:Y:S02]  /*4010*/  UIADD3 UR18, UPT, UPT, UR4, 0x2, URZ ;  /* 0x0000000204127890 */ /* 0x000fe4000fffe0ff */
[----:B------:R-:W-:Y:S02]  /*4020*/  UIADD3 UR14, UPT, UPT, UR4, 0x4, URZ ;  /* 0x00000004040e7890 */ /* 0x000fe4000fffe0ff */
[----:B------:R-:W-:Y:S01]  /*4030*/  UIADD3 UR8, UPT, UPT, UR4, 0x6, URZ ;  /* 0x0000000604087890 */ /* 0x000fe2000fffe0ff */
[----:B------:R-:W-:Y:S01]  /*4040*/  UMOV UR7, 0x40004040 ;  /* 0x4000404000077882 */ /* 0x000fe20000000000 */
[----:B------:R-:W-:Y:S01]  /*4050*/  UMOV UR5, 0x40004040 ;  /* 0x4000404000057882 */ /* 0x000fe20000000000 */
[----:B------:R-:W-:Y:S01]  /*4060*/  UMOV UR21, 0x40004040 ;  /* 0x4000404000157882 */ /* 0x000fe20000000000 */
[----:B------:R2:W-:Y:S01]  /*4070*/  UTCHMMA.2CTA gdesc[UR4], gdesc[UR6], tmem[UR11], tmem[UR40], idesc[UR41], UP2 ;  /* 0x00ff2806040075ea */ /* 0x0005e2000920000b */
[----:B------:R-:W-:Y:S01]  /*4080*/  UPLOP3.LUT UP2, UPT, UPT, UPT, UPT, 0x80, 0x8 ;  /* 0x000000000008789c */ /* 0x000fe20003f4f070 */
[----:B------:R-:W-:Y:S01]  /*4090*/  UMOV UR19, 0x40004040 ;  /* 0x4000404000137882 */ /* 0x000fe20000000000 */
[----:B------:R-:W-:Y:S01]  /*40a0*/  UMOV UR17, 0x40004040 ;  /* 0x4000404000117882 */ /* 0x000fe20000000000 */
[----:B------:R2:W-:Y:S01]  /*40b0*/  UTCHMMA.2CTA gdesc[UR18], gdesc[UR20], tmem[UR11], tmem[UR38], idesc[UR39], UPT ;  /* 0x00ff2614120075ea */ /* 0x0005e2000ba0000b */
[----:B------:R-:W-:Y:S01]  /*40c0*/  UMOV UR15, 0x40004040 ;  /* 0x40004040000f7882 */ /* 0x000fe20000000000 */
[----:B------:R-:W-:Y:S01]  /*40d0*/  UMOV UR13, 0x40004040 ;  /* 0x40004040000d7882 */ /* 0x000fe20000000000 */
[----:B------:R-:W-:Y:S01]  /*40e0*/  UMOV UR9, 0x40004040 ;  /* 0x4000404000097882 */ /* 0x000fe20000000000 */
[----:B------:R2:W-:Y:S01]  /*40f0*/  UTCHMMA.2CTA gdesc[UR14], gdesc[UR16], tmem[UR11], tmem[UR36], idesc[UR37], UPT ;  /* 0x00ff24100e0075ea */ /* 0x0005e2000ba0000b */
[----:B------:R2:W-:Y:S01]  /*4100*/  UTCHMMA.2CTA gdesc[UR8], gdesc[UR12], tmem[UR11], tmem[UR34], idesc[UR35], UPT ;  /* 0x00ff220c080075ea */ /* 0x0005e2000ba0000b */
[----:B------:R2:W-:Y:S01]  /*4110*/  UTCBAR.2CTA.MULTICAST [UR25], URZ, UR28 ;  /* 0x000000ff190073e9 */ /* 0x0005e2000820081c */
[----:B------:R-:W-:Y:S01]  /*4120*/  UMOV UR10, UR23 ;  /* 0x00000017000a7c82 */ /* 0x000fe20008000000 */
[----:B------:R-:W-:Y:S05]  /*4130*/  BRA.U UP0, `(.L_x_77) ;  /* 0xfffffffd00507547 */ /* 0x000fea000b83ffff */
.L_x_74:
[----:B--2---:R-:W-:Y:S01]  /*4140*/  UIADD3 UR4, UPT, UPT, UR31, 0xf0, URZ ;  /* 0x000000f01f047890 */ /* 0x004fe2000fffe0ff */
[----:B------:R-:W-:-:S08]  /*4150*/  UMOV UR22, UR27 ;  /* 0x0000001b00167c82 */ /* 0x000fd00008000000 */
[----:B------:R2:W-:Y:S01]  /*4160*/  UTCBAR.2CTA.MULTICAST [UR4], URZ, UR42 ;  /* 0x000000ff040073e9 */ /* 0x0005e2000820082a */
[----:B------:R-:W-:Y:S02]  /*4170*/  NOP ;  /* 0x0000000000007918 */ /* 0x000fe40000000000 */
.L_x_72:
[----:B--2---:R-:W-:Y:S01]  /*4180*/  UIADD3 UR4, UPT, UPT, UR32, 0x1, URZ ;  /* 0x0000000120047890 */ /* 0x004fe2000fffe0ff */
[----:B------:R-:W-:-:S03]  /*4190*/  ISETP.NE.AND P0, PT, R8, 0x2, PT ;  /* 0x000000020800780c */ /* 0x000fc60003f05270 */
[----:B------:R-:W-:Y:S01]  /*41a0*/  UISETP.NE.AND UP0, UPT, UR4, 0x4, UPT ;  /* 0x000000040400788c */ /* 0x000fe2000bf05270 */
[----:B-1----:R-:W-:Y:S02]  /*41b0*/  SEL R0, RZ, 0x1, P0 ;  /* 0x00000001ff007807 */ /* 0x002fe40000000000 */
[----:B------:R-:W-:Y:S01]  /*41c0*/  SEL R8, R8, RZ, P0 ;  /* 0x000000ff08087207 */ /* 0x000fe20000000000 */
[----:B------:R-:W-:Y:S01]  /*41d0*/  USEL UR5, URZ, 0x1, UP0 ;  /* 0x00000001ff057887 */ /* 0x000fe20008000000 */
[----:B------:R-:W-:Y:S01]  /*41e0*/  LOP3.LUT R3, R3, R0, RZ, 0x3c, !PT ;  /* 0x0000000003037212 */ /* 0x000fe200078e3cff */
[----:B------:R-:W-:-:S04]  /*41f0*/  USEL UR32, UR4, URZ, UP0 ;  /* 0x000000ff04207287 */ /* 0x000fc80008000000 */
[----:B------:R-:W-:Y:S01]  /*4200*/  LOP3.LUT R9, R9, UR5, RZ, 0x3c, !PT ;  /* 0x0000000509097c12 */ /* 0x000fe2000f8e3cff */
[----:B------:R-:W-:Y:S07]  /*4210*/  @P1 BRA `(.L_x_78) ;  /* 0xfffffff800881947 */ /* 0x000fee000383ffff */
[----:B------:R-:W1:Y:S01]  /*4220*/  S2UR UR8, SR_CgaCtaId ;  /* 0x00000000000879c3 */ /* 0x000e620000008800 */
[----:B------:R-:W-:Y:S01]  /*4230*/  ELECT P0, URZ, PT ;  /* 0x0000000000ff782f */ /* 0x000fe20003800000 */
[----:B------:R-:W-:Y:S01]  /*4240*/  HFMA2 R0, -RZ, RZ, 0, 5.9604644775390625e-08 ;  /* 0x00000001ff007431 */ /* 0x000fe200000001ff */
[----:B------:R-:W-:-:S05]  /*4250*/  UMOV UR4, 0x40 ;  /* 0x0000004000047882 */ /* 0x000fca0000000000 */
[----:B------:R-:W-:Y:S01]  /*4260*/  UVIRTCOUNT.DEALLOC.SMPOOL 0x80 ;  /* 0x000000800000784c */ /* 0x000fe20000000000 */
[----:B------:R-:W-:Y:S02]  /*4270*/  UISETP.NE.AND UP1, UPT, UR47, URZ, UPT ;  /* 0x000000ff2f00728c */ /* 0x000fe4000bf25270 */
[----:B-1----:R-:W-:-:S09]  /*4280*/  ULEA UR8, UR8, UR4, 0x18 ;  /* 0x0000000408087291 */ /* 0x002fd2000f8ec0ff */
[----:B------:R1:W-:Y:S01]  /*4290*/  @P0 STS.U8 [UR8+0x1c], R0 ;  /* 0x00001c00ff000988 */ /* 0x0003e20008000008 */
[----:B------:R-:W-:Y:S05]  /*42a0*/  BRA.U UP1, `(.L_x_79) ;  /* 0x0000000101a07547 */ /* 0x000fea000b800000 */
[----:B------:R-:W-:Y:S01]  /*42b0*/  UIADD3 UR7, UPT, UPT, UR26, 0x110, URZ ;  /* 0x000001101a077890 */ /* 0x000fe2000fffe0ff */
[----:B------:R-:W-:-:S03]  /*42c0*/  SHF.L.U32 R2, R9, 0x1f, RZ ;  /* 0x0000001f09027819 */ /* 0x000fc600000006ff */
[----:B------:R-:W-:-:S09]  /*42d0*/  ULEA UR4, UR32, UR7, 0x3 ;  /* 0x0000000720047291 */ /* 0x000fd2000f8e18ff */
[----:B------:R-:W2:Y:S02]  /*42e0*/  SYNCS.PHASECHK.TRANS64.TRYWAIT P0, [UR4], R2 ;  /* 0x00000002ff0075a7 */ /* 0x000ea40008001104 */
[----:B--2---:R-:W-:Y:S05]  /*42f0*/  @!P0 BRA `(.L_x_80) ;  /* 0x0000007400048947 */ /* 0x004fea0003800000 */
.L_x_220:
        /* <DEDUP_REMOVED lines=9> */
.L_x_222:
        /* <DEDUP_REMOVED lines=9> */
.L_x_224:
[----:B------:R-:W-:-:S04]  /*4420*/  UIADD3 UR4, UPT, UPT, UR4, 0x1, URZ ;  /* 0x0000000104047890 */ /* 0x000fc8000fffe0ff */
[----:B------:R-:W-:-:S04]  /*4430*/  UISETP.NE.AND UP0, UPT, UR4, 0x4, UPT ;  /* 0x000000040400788c */ /* 0x000fc8000bf05270 */
[----:B------:R-:W-:Y:S02]  /*4440*/  USEL UR5, URZ, 0x1, UP0 ;  /* 0x00000001ff057887 */ /* 0x000fe40008000000 */
[----:B------:R-:W-:-:S04]  /*4450*/  USEL UR4, UR4, URZ, UP0 ;  /* 0x000000ff04047287 */ /* 0x000fc80008000000 */
[----:B------:R-:W-:Y:S01]  /*4460*/  ULEA UR4, UR4, UR7, 0x3 ;  /* 0x0000000704047291 */ /* 0x000fe2000f8e18ff */
[----:B------:R-:W-:-:S04]  /*4470*/  LOP3.LUT R2, R2, UR5, RZ, 0x3c, !PT ;  /* 0x0000000502027c12 */ /* 0x000fc8000f8e3cff */
[----:B------:R-:W-:Y:S01]  /*4480*/  SHF.L.U32 R2, R2, 0x1f, RZ ;  /* 0x0000001f02027819 */ /* 0x000fe200000006ff */
[----:B-1----:R-:W-:-:S04]  /*4490*/  IMAD.U32 R0, RZ, RZ, UR4 ;  /* 0x00000004ff007e24 */ /* 0x002fc8000f8e00ff */
[----:B------:R1:W2:Y:S03]  /*44a0*/  SYNCS.PHASECHK.TRANS64.TRYWAIT P0, [R0+URZ], R2 ;  /* 0x00000002000075a7 */ /* 0x0002a600080011ff */
[----:B--2---:R-:W-:Y:S05]  /*44b0*/  @!P0 NANOSLEEP.SYNCS 0x989680 ;  /* 0x009896800000895d */ /* 0x004fea0003900000 */
[----:B------:R-:W2:Y:S02]  /*44c0*/  @!P0 SYNCS.PHASECHK.TRANS64 P0, [R0+URZ], R2 ;  /* 0x00000002000085a7 */ /* 0x000ea400080010ff */
[----:B--2---:R-:W-:Y:S05]  /*44d0*/  @P0 BRA `(.L_x_83) ;  /* 0x0000000000200947 */ /* 0x004fea0003800000 */
.L_x_84:
[----:B--2---:R2:W4:Y:S02]  /*44e0*/  SYNCS.PHASECHK.TRANS64.TRYWAIT P0, [R0+URZ], R2 ;  /* 0x00000002000075a7 */ /* 0x00452400080011ff */
[----:B----4-:R-:W-:Y:S05]  /*44f0*/  @!P0 NANOSLEEP.SYNCS 0x989680 ;  /* 0x009896800000895d */ /* 0x010fea0003900000 */
[----:B------:R-:W4:Y:S02]  /*4500*/  @!P0 SYNCS.PHASECHK.TRANS64 P0, [R0+URZ], R2 ;  /* 0x00000002000085a7 */ /* 0x000f2400080010ff */
[----:B----4-:R-:W-:Y:S05]  /*4510*/  @!P0 BRA `(.L_x_84) ;  /* 0xfffffffc00f08947 */ /* 0x010fea000383ffff */
[----:B------:R-:W-:Y:S05]  /*4520*/  BRA `(.L_x_83) ;  /* 0x00000000000c7947 */ /* 0x000fea0003800000 */
.L_x_79:
[----:B------:R-:W-:-:S04]  /*4530*/  UIADD3 UR4, UPT, UPT, UR26, 0x150, URZ ;  /* 0x000001501a047890 */ /* 0x000fc8000fffe0ff */
[----:B------:R-:W-:-:S09]  /*4540*/  UPRMT UR4, UR46, 0x654, UR4 ;  /* 0x000006542e047896 */ /* 0x000fd20008000004 */
[----:B------:R-:W-:Y:S03]  /*4550*/  SYNCS.ARRIVE.TRANS64.RED.A1T0 RZ, [UR4], RZ ;  /* 0x000000ffffff79a7 */ /* 0x000fe60008100404 */
.L_x_83:
[----:B-12---:R-:W-:Y:S01]  /*4560*/  SHF.L.U32 R2, RZ, 0x1f, RZ ;  /* 0x0000001fff027819 */ /* 0x006fe200000006ff */
[----:B------:R-:W-:Y:S01]  /*4570*/  UIADD3 UR4, UPT, UPT, UR26, 0x150, URZ ;  /* 0x000001501a047890 */ /* 0x000fe2000fffe0ff */
[----:B------:R-:W-:Y:S02]  /*4580*/  PLOP3.LUT P0, PT, PT, PT, UP1, 0x80, 0x8 ;  /* 0x000000000008781c */ /* 0x000fe40003f0f018 */
[----:B------:R-:W1:Y:S02]  /*4590*/  SYNCS.PHASECHK.TRANS64.TRYWAIT P1, [UR26+0x150], R2 ;  /* 0x00015002ff0075a7 */ /* 0x000e64000802111a */
[----:B-1----:R-:W-:Y:S09]  /*45a0*/  @!P1 BRA `(.L_x_85) ;  /* 0x0000007000a09947 */ /* 0x002ff20003800000 */
.L_x_226:
[----:B------:R-:W-:Y:S01]  /*45b0*/  @!UP1 UPRMT UR4, UR46, 0x654, UR4 ;  /* 0x000006542e049896 */ /* 0x000fe20008000004 */
[----:B------:R-:W-:Y:S01]  /*45c0*/  UMOV UR5, 0xffff ;  /* 0x0000ffff00057882 */ /* 0x000fe20000000000 */
[----:B------:R-:W-:-:S07]  /*45d0*/  UMOV UR6, 0x1 ;  /* 0x0000000100067882 */ /* 0x000fce0000000000 */
[----:B------:R-:W-:Y:S01]  /*45e0*/  @!P0 SYNCS.ARRIVE.TRANS64.RED.A1T0 RZ, [UR4], RZ ;  /* 0x000000ffffff89a7 */ /* 0x000fe20008100404 */
[----:B------:R-:W-:Y:S01]  /*45f0*/  NOP ;  /* 0x0000000000007918 */ /* 0x000fe20000000000 */
[----:B-1----:R-:W1:Y:S01]  /*4600*/  LDS R0, [UR8+0x14] ;  /* 0x00001408ff007984 */ /* 0x002e620008000800 */
[----:B------:R-:W-:-:S04]  /*4610*/  ULOP3.LUT UR4, UR44, 0xffff, URZ, 0xc0, !UPT ;  /* 0x0000ffff2c047892 */ /* 0x000fc8000f8ec0ff */
[----:B------:R-:W-:-:S04]  /*4620*/  USHF.R.U32.HI UR4, URZ, 0x5, UR4 ;  /* 0x00000005ff047899 */ /* 0x000fc80008011604 */
[----:B------:R-:W-:Y:S02]  /*4630*/  USHF.L.U32 UR5, UR5, UR4, URZ ;  /* 0x0000000405057299 */ /* 0x000fe400080006ff */
[----:B------:R-:W-:-:S04]  /*4640*/  USHF.L.U32 UR4, UR6, UR4, URZ ;  /* 0x0000000406047299 */ /* 0x000fc800080006ff */
[----:B-1----:R-:W-:-:S04]  /*4650*/  LOP3.LUT R0, R0, UR5, RZ, 0xc0, !PT ;  /* 0x0000000500007c12 */ /* 0x002fc8000f8ec0ff */
[----:B------:R-:W-:-:S13]  /*4660*/  ISETP.NE.AND P0, PT, R0, UR5, PT ;  /* 0x0000000500007c0c */ /* 0x000fda000bf05270 */
[----:B------:R-:W-:Y:S05]  /*4670*/  @P0 BRA `(.L_x_86) ;  /* 0x0000000000580947 */ /* 0x000fea0003800000 */
[----:B------:R-:W1:Y:S02]  /*4680*/  LDS R0, [UR8+0x18] ;  /* 0x00001808ff007984 */ /* 0x000e640008000800 */
[----:B-1----:R-:W-:-:S04]  /*4690*/  LOP3.LUT R0, R0, UR4, RZ, 0xc0, !PT ;  /* 0x0000000400007c12 */ /* 0x002fc8000f8ec0ff */
[----:B------:R-:W-:-:S13]  /*46a0*/  ISETP.NE.AND P0, PT, R0, UR4, PT ;  /* 0x0000000400007c0c */ /* 0x000fda000bf05270 */
[----:B------:R-:W-:Y:S05]  /*46b0*/  @P0 BRA `(.L_x_87) ;  /* 0x00000000003c0947 */ /* 0x000fea0003800000 */
[----:B------:R-:W1:Y:S01]  /*46c0*/  S2R R2, SR_LANEID ;  /* 0x0000000000027919 */ /* 0x000e620000000000 */
[----:B------:R-:W-:-:S06]  /*46d0*/  ULOP3.LUT UR5, URZ, UR5, URZ, 0x33, !UPT ;  /* 0x00000005ff057292 */ /* 0x000fcc000f8e33ff */
[----:B------:R-:W-:-:S04]  /*46e0*/  IMAD.U32 R0, RZ, RZ, UR5 ;  /* 0x00000005ff007e24 */ /* 0x000fc8000f8e00ff */
[----:B------:R2:W4:Y:S02]  /*46f0*/  REDUX UR7, R0 ;  /* 0x00000000000773c4 */ /* 0x0005240000000000 */
[----:B------:R1:W-:Y:S01]  /*4700*/  UTCATOMSWS.AND URZ, UR5 ;  /* 0x0000000500ff79e3 */ /* 0x0003e20008000000 */
[----:B--2---:R-:W-:Y:S01]  /*4710*/  LOP3.LUT R0, RZ, UR4, RZ, 0x33, !PT ;  /* 0x00000004ff007c12 */ /* 0x004fe2000f8e33ff */
[----:B------:R-:W-:Y:S02]  /*4720*/  VOTEU.ANY UR4, UPT, PT ;  /* 0x0000000000047886 */ /* 0x000fe400038e0100 */
[----:B------:R-:W-:Y:S02]  /*4730*/  UFLO.U32 UR4, UR4 ;  /* 0x00000004000472bd */ /* 0x000fe400080e0000 */
[----:B------:R-:W2:Y:S04]  /*4740*/  REDUX UR6, R0 ;  /* 0x00000000000673c4 */ /* 0x000ea80000000000 */
[----:B-1----:R-:W-:-:S02]  /*4750*/  ISETP.EQ.U32.AND P0, PT, R2, UR4, PT ;  /* 0x0000000402007c0c */ /* 0x002fc4000bf02070 */
[----:B----4-:R-:W-:-:S11]  /*4760*/  MOV R2, UR7 ;  /* 0x0000000700027c02 */ /* 0x010fd60008000f00 */
[----:B------:R1:W-:Y:S01]  /*4770*/  @P0 ATOMS.AND RZ, [UR8+0x14], R2 ;  /* 0x00001402ffff098c */ /* 0x0003e2000a800008 */
[----:B--2---:R-:W-:-:S05]  /*4780*/  IMAD.U32 R0, RZ, RZ, UR6 ;  /* 0x00000006ff007e24 */ /* 0x004fca000f8e00ff */
[----:B------:R1:W-:Y:S01]  /*4790*/  @P0 ATOMS.AND RZ, [UR8+0x18], R0 ;  /* 0x00001800ffff098c */ /* 0x0003e2000a800008 */
[----:B------:R-:W-:Y:S05]  /*47a0*/  BRA `(.L_x_88) ;  /* 0x0000000000147947 */ /* 0x000fea0003800000 */
.L_x_87:
[----:B------:R-:W-:Y:S02]  /*47b0*/  MOV R2, 0x47d0 ;  /* 0x000047d000027802 */ /* 0x000fe40000000f00 */
[----:B---3-5:R-:W-:Y:S05]  /*47c0*/  CALL.REL.NOINC `($__internal_0_$__cuda_sm10x_tcgen05_guardrail_trap_col_being_dealloced_not_returned_by_alloc) ;  /* 0x0000007800307944 */ /* 0x028fea0003c00000 */
[----:B------:R-:W-:Y:S05]  /*47d0*/  BRA `(.L_x_88) ;  /* 0x0000000000087947 */ /* 0x000fea0003800000 */
.L_x_86:
[----:B------:R-:W-:Y:S02]  /*47e0*/  MOV R2, 0x4800 ;  /* 0x0000480000027802 */ /* 0x000fe40000000f00 */
[----:B---3-5:R-:W-:Y:S05]  /*47f0*/  CALL.REL.NOINC `($__internal_2_$__cuda_sm10x_tcgen05_guardrail_trap_unallocated_columns_being_dealloced) ;  /* 0x00000078003c7944 */ /* 0x028fea0003c00000 */
.L_x_88:
[----:B------:R-:W-:Y:S01]  /*4800*/  NOP ;  /* 0x0000000000007918 */ /* 0x000fe20000000000 */
[----:B------:R-:W-:Y:S05]  /*4810*/  EXIT ;  /* 0x000000000000794d */ /* 0x000fea0003800000 */
.L_x_59:
[----:B------:R-:W-:-:S09]  /*4820*/  UISETP.NE.OR UP0, UPT, UR20, 0x3, !UP4 ;  /* 0x000000031400788c */ /* 0x000fd2000e705670 */
[----:B------:R-:W-:Y:S05]  /*4830*/  BRA.U UP0, `(.L_x_89) ;  /* 0x0000001900007547 */ /* 0x000fea000b800000 */
[----:B------:R-:W2:Y:S01]  /*4840*/  LDCU.64 UR4, c[0x0][0x888] ;  /* 0x00011100ff0477ac */ /* 0x000ea20008000a00 */
[----:B------:R-:W3:Y:S01]  /*4850*/  S2UR UR10, SR_CgaCtaId ;  /* 0x00000000000a79c3 */ /* 0x000ee20000008800 */
[----:B------:R-:W-:Y:S01]  /*4860*/  HFMA2 R10, -RZ, RZ, 0, 0 ;  /* 0x00000000ff0a7431 */ /* 0x000fe200000001ff */
[----:B------:R-:W-:Y:S01]  /*4870*/  MOV R9, RZ ;  /* 0x000000ff00097202 */ /* 0x000fe20000000f00 */
[----:B------:R-:W4:Y:S01]  /*4880*/  LDCU UR52, c[0x0][0x370] ;  /* 0x00006e00ff3477ac */ /* 0x000f220008000800 */
[----:B------:R-:W-:Y:S01]  /*4890*/  HFMA2 R3, -RZ, RZ, 0, 0.0078125 ;  /* 0x00002000ff037431 */ /* 0x000fe200000001ff */
[----:B------:R-:W4:Y:S03]  /*48a0*/  LDCU.128 UR48, c[0x0][0xb10] ;  /* 0x00016200ff3077ac */ /* 0x000f260008000c00 */
[----:B------:R-:W1:Y:S01]  /*48b0*/  LDC.64 R12, c[0x0][0x348] ;  /* 0x0000d200ff0c7b82 */ /* 0x000e620000000a00 */
[----:B------:R-:W3:Y:S01]  /*48c0*/  LDCU UR39, c[0x0][0x374] ;  /* 0x00006e80ff2777ac */ /* 0x000ee20008000800 */
[----:B------:R-:W3:Y:S01]  /*48d0*/  LDCU.64 UR46, c[0x0][0x890] ;  /* 0x00011200ff2e77ac */ /* 0x000ee20008000a00 */
[----:B--2---:R-:W-:Y:S01]  /*48e0*/  UISETP.NE.U32.AND UP0, UPT, UR4, URZ, UPT ;  /* 0x000000ff0400728c */ /* 0x004fe2000bf05070 */
[----:B------:R-:W2:Y:S01]  /*48f0*/  LDCU UR15, c[0x0][0xb0c] ;  /* 0x00016180ff0f77ac */ /* 0x000ea20008000800 */
[----:B------:R-:W2:Y:S01]  /*4900*/  LDCU UR56, c[0x0][0xb20] ;  /* 0x00016400ff3877ac */ /* 0x000ea20008000800 */
[----:B------:R-:W2:Y:S01]  /*4910*/  LDCU UR4, c[0x0][0xb30] ;  /* 0x00016600ff0477ac */ /* 0x000ea20008000800 */
[----:B------:R-:W-:Y:S01]  /*4920*/  UMOV UR21, 0x400 ;  /* 0x0000040000157882 */ /* 0x000fe20000000000 */
[----:B----4-:R-:W-:-:S02]  /*4930*/  UIMAD.WIDE.U32 UR6, UR52, UR48, URZ ;  /* 0x00000030340672a5 */ /* 0x010fc4000f8e00ff */
[----:B---3--:R-:W-:Y:S02]  /*4940*/  UIMAD.WIDE.U32 UR8, UR39, UR51, URZ ;  /* 0x00000033270872a5 */ /* 0x008fe4000f8e00ff */
[----:B------:R-:W-:Y:S02]  /*4950*/  ULEA UR21, UR10, UR21, 0x18 ;  /* 0x000000150a157291 */ /* 0x000fe4000f8ec0ff */
[----:B------:R-:W-:Y:S02]  /*4960*/  UISETP.NE.AND.EX UP6, UPT, UR5, URZ, UPT, UP0 ;  /* 0x000000ff0500728c */ /* 0x000fe4000bfc5300 */
[----:B------:R-:W-:Y:S02]  /*4970*/  UISETP.NE.AND UP0, UPT, UR45, 0x1, UPT ;  /* 0x000000012d00788c */ /* 0x000fe4000bf05270 */
[----:B------:R-:W-:Y:S02]  /*4980*/  UISETP.NE.U32.AND UP0, UPT, UR46, URZ, UPT ;  /* 0x000000ff2e00728c */ /* 0x000fe4000bf05070 */
[----:B------:R-:W-:-:S02]  /*4990*/  UIADD3 UR41, UPT, UPT, UR21, 0x80, URZ ;  /* 0x0000008015297890 */ /* 0x000fc4000fffe0ff */
[----:B------:R-:W-:Y:S02]  /*49a0*/  UIADD3 UR33, UPT, UPT, UR21, 0x88, URZ ;  /* 0x0000008815217890 */ /* 0x000fe4000fffe0ff */
[----:B------:R-:W-:Y:S02]  /*49b0*/  UIADD3 UR25, UPT, UPT, UR21, 0x90, URZ ;  /* 0x0000009015197890 */ /* 0x000fe4000fffe0ff */
[----:B------:R-:W-:Y:S01]  /*49c0*/  UIADD3 UR17, UPT, UPT, UR21, 0x98, URZ ;  /* 0x0000009815117890 */ /* 0x000fe2000fffe0ff */
[----:B------:R-:W-:Y:S01]  /*49d0*/  UMOV UR6, UR7 ;  /* 0x0000000700067c82 */ /* 0x000fe20008000000 */
[----:B------:R-:W-:Y:S01]  /*49e0*/  UMOV UR53, UR9 ;  /* 0x0000000900357c82 */ /* 0x000fe20008000000 */
[----:B------:R-:W-:Y:S02]  /*49f0*/  UISETP.GE.AND UP2, UPT, UR45, 0x1, UPT ;  /* 0x000000012d00788c */ /* 0x000fe4000bf46270 */
[----:B------:R-:W-:Y:S02]  /*4a00*/  UISETP.NE.AND.EX UP5, UPT, UR47, URZ, UPT, UP0 ;  /* 0x000000ff2f00728c */ /* 0x000fe4000bfa5300 */
[----:B------:R-:W-:Y:S01]  /*4a10*/  UPLOP3.LUT UP3, UPT, UPT, UPT, UPT, 0x40, 0x4 ;  /* 0x000000000004789c */ /* 0x000fe20003f6e870 */
[----:B------:R-:W3:Y:S01]  /*4a20*/  LDCU.64 UR22, c[0x0][0xb28] ;  /* 0x00016500ff1677ac */ /* 0x000ee20008000a00 */
[----:B--2---:R-:W-:-:S02]  /*4a30*/  UISETP.NE.AND UP2, UPT, UR15, 0x1, UPT ;  /* 0x000000010f00788c */ /* 0x004fc4000bf45270 */
[----:B------:R-:W-:Y:S02]  /*4a40*/  UPRMT UR37, UR10, 0x654, UR41 ;  /* 0x000006540a257896 */ /* 0x000fe40008000029 */
[----:B------:R-:W-:Y:S02]  /*4a50*/  UPRMT UR31, UR10, 0x654, UR33 ;  /* 0x000006540a1f7896 */ /* 0x000fe40008000021 */
[----:B------:R-:W-:Y:S02]  /*4a60*/  UPRMT UR30, UR10, 0x654, UR25 ;  /* 0x000006540a1e7896 */ /* 0x000fe40008000019 */
[----:B------:R-:W-:Y:S02]  /*4a70*/  UPRMT UR29, UR10, 0x654, UR17 ;  /* 0x000006540a1d7896 */ /* 0x000fe40008000011 */
[----:B------:R-:W-:Y:S02]  /*4a80*/  USHF.R.U32.HI UR54, URZ, UR49, UR6 ;  /* 0x00000031ff367299 */ /* 0x000fe40008011606 */
[----:B------:R-:W-:-:S02]  /*4a90*/  USHF.R.U32.HI UR53, URZ, UR56, UR53 ;  /* 0x00000038ff357299 */ /* 0x000fc40008011635 */
[----:B------:R-:W-:Y:S02]  /*4aa0*/  UISETP.NE.AND UP0, UPT, UR50, 0x1, UPT ;  /* 0x000000013200788c */ /* 0x000fe4000bf05270 */
[----:B-1----:R-:W-:-:S11]  /*4ab0*/  UISETP.NE.AND UP4, UPT, UR4, 0x1, UPT ;  /* 0x000000010400788c */ /* 0x002fd6000bf85270 */
.L_x_104:
[C---:B------:R-:W-:Y:S02]  /*4ac0*/  LEA R8, R10.reuse, UR21, 0x3 ;  /* 0x000000150a087c11 */ /* 0x040fe4000f8e18ff */
[----:B------:R-:W-:Y:S02]  /*4ad0*/  SHF.L.U32 R0, R9, 0x1f, RZ ;  /* 0x0000001f09007819 */ /* 0x000fe400000006ff */
[----:B------:R-:W-:Y:S02]  /*4ae0*/  LEA R4, R10, UR21, 0x4 ;  /* 0x000000150a047c11 */ /* 0x000fe4000f8e20ff */
[----:B-1----:R-:W1:Y:S02]  /*4af0*/  SYNCS.PHASECHK.TRANS64.TRYWAIT P0, [R8+URZ+0xd0], R0 ;  /* 0x0000d000080075a7 */ /* 0x002e6400080011ff */
[----:B-1----:R-:W-:Y:S05]  /*4b00*/  @!P0 BRA `(.L_x_90) ;  /* 0x0000006c00608947 */ /* 0x002fea0003800000 */
.L_x_227:
[----:B------:R-:W2:Y:S01]  /*4b10*/  LDS.128 R4, [R4+0x160] ;  /* 0x0001600004047984 */ /* 0x000ea20000000c00 */
[----:B------:R-:W-:Y:S01]  /*4b20*/  UISETP.GE.AND UP0, UPT, UR45, 0x1, UPT ;  /* 0x000000012d00788c */ /* 0x000fe2000bf06270 */
[----:B------:R-:W-:Y:S01]  /*4b30*/  @!PT LDS RZ, [RZ] ;  /* 0x00000000fffff984 */ /* 0x000fe20000000800 */
[----:B------:R-:W-:Y:S01]  /*4b40*/  @!PT LDS RZ, [RZ] ;  /* 0x00000000fffff984 */ /* 0x000fe20000000800 */
[----:B------:R-:W-:Y:S01]  /*4b50*/  @!PT LDS RZ, [RZ] ;  /* 0x00000000fffff984 */ /* 0x000fe20000000800 */
[----:B------:R-:W-:Y:S01]  /*4b60*/  @!PT LDS RZ, [RZ] ;  /* 0x00000000fffff984 */ /* 0x000fe20000000800 */
[----:B------:R4:W-:Y:S06]  /*4b70*/  MEMBAR.ALL.CTA ;  /* 0x0000000000007992 */ /* 0x0009ec0000008000 */
[----:B----4-:R-:W4:Y:S01]  /*4b80*/  FENCE.VIEW.ASYNC.S ;  /* 0x00000000000073c6 */ /* 0x010f220000000000 */
[----:B--2---:R-:W-:Y:S11]  /*4b90*/  LOP3.LUT P0, RZ, R6, 0x1, RZ, 0xc0, !PT ;  /* 0x0000000106ff7812 */ /* 0x004ff6000780c0ff */
[----:B------:R-:W-:Y:S02]  /*4ba0*/  @!UPT UIADD3 URZ, UPT, UPT, URZ, URZ, URZ ;  /* 0x000000fffffff290 */ /* 0x000fe4000fffe0ff */
[----:B----4-:R-:W-:Y:S01]  /*4bb0*/  VOTEU.ANY UP2, P0 ;  /* 0x0000000000ff7886 */ /* 0x010fe20000040100 */
[----:B------:R-:W-:Y:S11]  /*4bc0*/  PLOP3.LUT P0, PT, PT, PT, UP2, 0x80, 0x8 ;  /* 0x000000000008781c */ /* 0x000ff60003f0f028 */
[----:B------:R-:W-:Y:S02]  /*4bd0*/  @!UPT UIADD3 URZ, UPT, UPT, URZ, URZ, URZ ;  /* 0x000000fffffff290 */ /* 0x000fe4000fffe0ff */
[----:B-1----:R-:W-:Y:S02]  /*4be0*/  @P0 SHF.R.U32.HI R0, RZ, 0x10, R5 ;  /* 0x00000010ff000819 */ /* 0x002fe40000011605 */
[----:B------:R-:W-:Y:S02]  /*4bf0*/  @P0 MOV R2, R4 ;  /* 0x0000000400020202 */ /* 0x000fe40000000f00 */
[----:B------:R-:W-:Y:S01]  /*4c00*/  @P0 R2UR UR4, R0 ;  /* 0x00000000000402ca */ /* 0x000fe200000e0000 */
[----:B------:R-:W-:Y:S01]  /*4c10*/  VIADD R0, R8, 0xe0 ;  /* 0x000000e008007836 */ /* 0x000fe20000000000 */
[----:B------:R-:W-:Y:S02]  /*4c20*/  @P0 LOP3.LUT R4, R5, 0xffff, RZ, 0xc0, !PT ;  /* 0x0000ffff05040812 */ /* 0x000fe400078ec0ff */
[----:B------:R-:W-:Y:S02]  /*4c30*/  @P0 R2UR UR6, R2 ;  /* 0x00000000020602ca */ /* 0x000fe400000e0000 */
[----:B------:R-:W-:Y:S02]  /*4c40*/  PRMT R0, RZ, 0x654, R0 ;  /* 0x00000654ff007816 */ /* 0x000fe40000000000 */
[----:B------:R-:W-:Y:S02]  /*4c50*/  @P0 R2UR UR5, R4 ;  /* 0x00000000040502ca */ /* 0x000fe400000e0000 */
[----:B------:R1:W-:Y:S03]  /*4c60*/  SYNCS.ARRIVE.TRANS64.RED.A1T0 RZ, [R0+URZ], RZ ;  /* 0x000000ff00ff79a7 */ /* 0x0003e600081004ff */
[----:B------:R-:W-:Y:S04]  /*4c70*/  @UP2 UMOV UR38, UR4 ;  /* 0x0000000400262c82 */ /* 0x000fe80008000000 */
[----:B------:R-:W-:Y:S04]  /*4c80*/  @UP2 UMOV UR14, UR6 ;  /* 0x00000006000e2c82 */ /* 0x000fe80008000000 */
[----:B------:R-:W-:Y:S01]  /*4c90*/  @UP2 UMOV UR13, UR5 ;  /* 0x00000005000d2c82 */ /* 0x000fe20008000000 */
[----:B------:R-:W-:Y:S05]  /*4ca0*/  BRA.U !UP0, `(.L_x_91) ;  /* 0x0000000108c07547 */ /* 0x000fea000b800000 */
[----:B------:R-:W-:Y:S02]  /*4cb0*/  UIMAD.WIDE.U32 UR18, UR13, UR51, URZ ;  /* 0x000000330d1272a5 */ /* 0x000fe4000f8e00ff */
[----:B------:R-:W-:Y:S02]  /*4cc0*/  UP2UR UR16, UPR, URZ, 0x4 ;  /* 0x00000004ff107883 */ /* 0x000fe40008000000 */
[----:B------:R-:W-:Y:S02]  /*4cd0*/  UISETP.NE.AND UP2, UPT, UR50, 0x1, UPT ;  /* 0x000000013200788c */ /* 0x000fe4000bf45270 */
[----:B------:R-:W-:Y:S02]  /*4ce0*/  UIMAD.WIDE.U32 UR26, UR14, UR48, URZ ;  /* 0x000000300e1a72a5 */ /* 0x000fe4000f8e00ff */
[----:B------:R-:W-:Y:S02]  /*4cf0*/  USEL UR4, UR39, UR53, !UP2 ;  /* 0x0000003527047287 */ /* 0x000fe4000d000000 */
[----:B------:R-:W-:Y:S02]  /*4d00*/  UISETP.NE.AND UP0, UPT, UR15, 0x1, UPT ;  /* 0x000000010f00788c */ /* 0x000fe4000bf05270 */
[----:B------:R-:W-:Y:S02]  /*4d10*/  UP2UR UR20, UPR, URZ, 0x2 ;  /* 0x00000002ff147883 */ /* 0x000fe40008000000 */
[----:B------:R-:W-:Y:S02]  /*4d20*/  UISETP.NE.AND UP1, UPT, UR45, 0x1, UPT ;  /* 0x000000012d00788c */ /* 0x000fe4000bf25270 */
[----:B---3--:R-:W-:Y:S02]  /*4d30*/  UIMAD.WIDE.U32 UR8, UR4, UR22, URZ ;  /* 0x00000016040872a5 */ /* 0x008fe4000f8e00ff */
[----:B------:R-:W-:Y:S01]  /*4d40*/  USEL UR7, UR52, UR54, !UP0 ;  /* 0x0000003634077287 */ /* 0x000fe2000c000000 */
[----:B------:R-:W-:Y:S02]  /*4d50*/  UMOV UR5, UR19 ;  /* 0x0000001300057c82 */ /* 0x000fe40008000000 */
[----:B------:R-:W-:Y:S02]  /*4d60*/  USHF.R.U32.HI UR6, URZ, UR56, UR5 ;  /* 0x00000038ff067299 */ /* 0x000fe40008011605 */
[----:B------:R-:W-:Y:S02]  /*4d70*/  UIMAD.WIDE.U32 UR10, UR7, UR22, URZ ;  /* 0x00000016070a72a5 */ /* 0x000fe4000f8e00ff */
[----:B------:R-:W-:Y:S02]  /*4d80*/  USEL UR6, UR13, UR6, !UP2 ;  /* 0x000000060d067287 */ /* 0x000fe4000d000000 */
[----:B------:R-:W-:Y:S01]  /*4d90*/  UISETP.NE.AND UP2, UPT, UR16, URZ, UPT ;  /* 0x000000ff1000728c */ /* 0x000fe2000bf45270 */
[----:B------:R-:W-:Y:S02]  /*4da0*/  UMOV UR5, UR27 ;  /* 0x0000001b00057c82 */ /* 0x000fe40008000000 */
[----:B------:R-:W-:Y:S03]  /*4db0*/  USHF.R.U32.HI UR12, URZ, UR49, UR5 ;  /* 0x00000031ff0c7299 */ /* 0x000fe60008011605 */
[----:B------:R-:W-:Y:S02]  /*4dc0*/  UMOV UR5, UR9 ;  /* 0x0000000900057c82 */ /* 0x000fe40008000000 */
[----:B------:R-:W-:Y:S03]  /*4dd0*/  @UP1 USHF.R.U32.HI UR4, URZ, UR23, UR5 ;  /* 0x00000017ff041299 */ /* 0x000fe60008011605 */
[----:B------:R-:W-:Y:S01]  /*4de0*/  UMOV UR5, UR11 ;  /* 0x0000000b00057c82 */ /* 0x000fe20008000000 */
[----:B------:R-:W-:Y:S02]  /*4df0*/  UIMAD UR4, UR45, UR4, URZ ;  /* 0x000000042d0472a4 */ /* 0x000fe4000f8e02ff */
[----:B------:R-:W-:Y:S02]  /*4e00*/  @UP1 USHF.R.U32.HI UR7, URZ, UR23, UR5 ;  /* 0x00000017ff071299 */ /* 0x000fe40008011605 */
[----:B------:R-:W-:Y:S02]  /*4e10*/  USEL UR5, UR14, UR12, !UP0 ;  /* 0x0000000c0e057287 */ /* 0x000fe4000c000000 */
[----:B------:R-:W-:Y:S02]  /*4e20*/  UIMAD.WIDE.U32 UR10, UR6, UR22, URZ ;  /* 0x00000016060a72a5 */ /* 0x000fe4000f8e00ff */
[----:B------:R-:W-:Y:S02]  /*4e30*/  UIMAD UR8, UR45, UR7, URZ ;  /* 0x000000072d0872a4 */ /* 0x000fe4000f8e02ff */
[----:B------:R-:W-:Y:S03]  /*4e40*/  UISETP.GE.AND UP0, UPT, UR6, UR4, UPT ;  /* 0x000000040600728c */ /* 0x000fe6000bf06270 */
[----:B------:R-:W-:Y:S01]  /*4e50*/  UMOV UR4, UR11 ;  /* 0x0000000b00047c82 */ /* 0x000fe20008000000 */
[----:B------:R-:W-:Y:S02]  /*4e60*/  UISETP.GE.OR UP0, UPT, UR5, UR8, UP0 ;  /* 0x000000080500728c */ /* 0x000fe40008706670 */
[----:B------:R-:W-:Y:S02]  /*4e70*/  USHF.R.U32.HI UR4, URZ, UR23, UR4 ;  /* 0x00000017ff047299 */ /* 0x000fe40008011604 */
[----:B------:R-:W-:Y:S02]  /*4e80*/  UIMAD.WIDE.U32 UR8, UR5, UR22, URZ ;  /* 0x00000016050872a5 */ /* 0x000fe4000f8e00ff */
[----:B------:R-:W-:Y:S04]  /*4e90*/  USEL UR10, UR6, UR4, !UP1 ;  /* 0x00000004060a7287 */ /* 0x000fe8000c800000 */
[----:B------:R-:W-:Y:S01]  /*4ea0*/  UIADD3 UR11, UPT, UPT, -UR10, URZ, URZ ;  /* 0x000000ff0a0b7290 */ /* 0x000fe2000fffe1ff */
[----:B------:R-:W-:Y:S02]  /*4eb0*/  @!UP0 UMOV UR4, UR9 ;  /* 0x0000000900048c82 */ /* 0x000fe40008000000 */
[----:B------:R-:W-:Y:S02]  /*4ec0*/  @!UP0 USHF.R.U32.HI UR4, URZ, UR23, UR4 ;  /* 0x00000017ff048299 */ /* 0x000fe40008011604 */
[----:B------:R-:W-:Y:S02]  /*4ed0*/  UIMAD UR8, UR45, UR11, UR6 ;  /* 0x0000000b2d0872a4 */ /* 0x000fe4000f8e0206 */
[----:B------:R-:W-:Y:S02]  /*4ee0*/  @!UP0 USEL UR4, UR5, UR4, !UP1 ;  /* 0x0000000405048287 */ /* 0x000fe4000c800000 */
[----:B------:R-:W-:Y:S02]  /*4ef0*/  UISETP.NE.AND UP1, UPT, UR20, URZ, UPT ;  /* 0x000000ff1400728c */ /* 0x000fe4000bf25270 */
[----:B------:R-:W-:Y:S02]  /*4f00*/  @!UP0 UIMAD UR7, UR7, UR8, UR4 ;  /* 0x00000008070782a4 */ /* 0x000fe4000f8e0204 */
[----:B------:R-:W-:Y:S02]  /*4f10*/  @!UP0 UIADD3 UR9, UPT, UPT, UR10, -UR4, URZ ;  /* 0x800000040a098290 */ /* 0x000fe4000fffe0ff */
[----:B------:R-:W-:Y:S02]  /*4f20*/  UIADD3 UR8, UPT, UPT, -UR6, URZ, URZ ;  /* 0x000000ff06087290 */ /* 0x000fe4000fffe1ff */
[----:B------:R-:W-:Y:S02]  /*4f30*/  UIADD3 UR4, UPT, UPT, -UR5, URZ, URZ ;  /* 0x000000ff05047290 */ /* 0x000fe4000fffe1ff */
[----:B------:R-:W-:Y:S03]  /*4f40*/  @!UP0 UIMAD UR6, UR9, UR45, UR5 ;  /* 0x0000002d090682a4 */ /* 0x000fe6000f8e0205 */
[----:B------:R-:W-:Y:S01]  /*4f50*/  @!UP0 UMOV UR5, UR7 ;  /* 0x0000000700058c82 */ /* 0x000fe20008000000 */
[----:B------:R-:W-:Y:S02]  /*4f60*/  UIMAD UR7, UR15, UR4, UR14 ;  /* 0x000000040f0772a4 */ /* 0x000fe4000f8e020e */
[----:B------:R-:W-:Y:S02]  /*4f70*/  UIMAD UR4, UR50, UR8, UR13 ;  /* 0x00000008320472a4 */ /* 0x000fe4000f8e020d */
[----:B------:R-:W-:Y:S02]  /*4f80*/  UIMAD UR14, UR5, UR15, UR7 ;  /* 0x0000000f050e72a4 */ /* 0x000fe4000f8e0207 */
[----:B------:R-:W-:Y:S11]  /*4f90*/  UIMAD UR13, UR6, UR50, UR4 ;  /* 0x00000032060d72a4 */ /* 0x000ff6000f8e0204 */
[----:B------:R-:W-:Y:S01]  /*4fa0*/  @!UPT UIADD3 URZ, UPT, UPT, URZ, URZ, URZ ;  /* 0x000000fffffff290 */ /* 0x000fe2000fffe0ff */
.L_x_91:
[----:B------:R-:W2:Y:S01]  /*4fb0*/  @!UP4 LDCU.128 UR8, c[0x0][0xb10] ;  /* 0x00016200ff08c7ac */ /* 0x000ea20008000c00 */
[----:B------:R-:W-:Y:S01]  /*4fc0*/  IMAD.MOV.U32 R5, RZ, RZ, 0x1 ;  /* 0x00000001ff057424 */ /* 0x000fe200078e00ff */
[----:B------:R-:W-:Y:S04]  /*4fd0*/  ISETP.NE.U32.AND P0, PT, RZ, UR46, PT ;  /* 0x0000002eff007c0c */ /* 0x000fe8000bf05070 */
[----:B------:R-:W-:Y:S01]  /*4fe0*/  ISETP.NE.AND.EX P0, PT, RZ, UR47, PT, P0 ;  /* 0x0000002fff007c0c */ /* 0x000fe2000bf05300 */
[----:B------:R-:W4:Y:S01]  /*4ff0*/  @!UP4 LDCU UR5, c[0x0][0xb0c] ;  /* 0x00016180ff05c7ac */ /* 0x000f220008000800 */
[----:B------:R-:W-:Y:S01]  /*5000*/  SHF.L.U32 R5, R5, 0x1f, RZ ;  /* 0x0000001f05057819 */ /* 0x000fe200000006ff */
[----:B------:R-:W-:Y:S02]  /*5010*/  USHF.L.U32 UR43, UR32, 0x7, URZ ;  /* 0x00000007202b7899 */ /* 0x000fe400080006ff */
[----:B------:R-:W-:Y:S02]  /*5020*/  USHF.L.U32 UR42, UR34, 0x7, URZ ;  /* 0x00000007222a7899 */ /* 0x000fe400080006ff */
[----:B--2---:R-:W-:Y:S07]  /*5030*/  UIMAD.WIDE.U32 UR6, UR14, UR8, URZ ;  /* 0x000000080e0672a5 */ /* 0x004fee000f8e00ff */
[----:B------:R-:W-:Y:S01]  /*5040*/  @!UP4 UMOV UR4, UR7 ;  /* 0x000000070004cc82 */ /* 0x000fe20008000000 */
[----:B----4-:R-:W-:Y:S02]  /*5050*/  @!UP4 UISETP.NE.AND UP0, UPT, UR5, 0x1, UPT ;  /* 0x000000010500c88c */ /* 0x010fe4000bf05270 */
[----:B------:R-:W-:Y:S02]  /*5060*/  @!UP4 USHF.R.U32.HI UR4, URZ, UR9, UR4 ;  /* 0x00000009ff04c299 */ /* 0x000fe40008011604 */
[----:B------:R-:W-:Y:S02]  /*5070*/  UIMAD.WIDE.U32 UR6, UR13, UR11, URZ ;  /* 0x0000000b0d0672a5 */ /* 0x000fe4000f8e00ff */
[----:B------:R-:W-:Y:S02]  /*5080*/  @!UP4 USEL UR8, UR14, UR4, !UP0 ;  /* 0x000000040e08c287 */ /* 0x000fe4000c000000 */
[----:B------:R-:W-:Y:S03]  /*5090*/  @!UP4 UISETP.NE.AND UP0, UPT, UR10, 0x1, UPT ;  /* 0x000000010a00c88c */ /* 0x000fe6000bf05270 */
[----:B------:R-:W-:Y:S02]  /*50a0*/  @!UP4 UMOV UR6, UR7 ;  /* 0x000000070006cc82 */ /* 0x000fe40008000000 */
[----:B------:R-:W2:Y:S02]  /*50b0*/  @!UP4 LDCU UR4, c[0x0][0xb20] ;  /* 0x00016400ff04c7ac */ /* 0x000ea40008000800 */
[----:B--2---:R-:W-:Y:S04]  /*50c0*/  @!UP4 USHF.R.U32.HI UR6, URZ, UR4, UR6 ;  /* 0x00000004ff06c299 */ /* 0x004fe80008011606 */
[----:B------:R-:W-:Y:S04]  /*50d0*/  @!UP4 USEL UR6, UR13, UR6, !UP0 ;  /* 0x000000060d06c287 */ /* 0x000fe8000c000000 */
[----:B------:R-:W-:Y:S02]  /*50e0*/  @!UP4 UIADD3 UR4, UPT, UPT, -UR8, UR6, URZ ;  /* 0x000000060804c290 */ /* 0x000fe4000fffe1ff */
[----:B------:R-:W-:Y:S02]  /*50f0*/  @!UP4 UIADD3 UR6, UPT, UPT, UR8, -UR6, URZ ;  /* 0x800000060806c290 */ /* 0x000fe4000fffe0ff */
[----:B------:R-:W-:Y:S02]  /*5100*/  @!UP4 UIMAD UR14, UR4, UR5, UR14 ;  /* 0x00000005040ec2a4 */ /* 0x000fe4000f8e020e */
[----:B------:R-:W-:Y:S01]  /*5110*/  @!UP4 UIMAD UR13, UR6, UR10, UR13 ;  /* 0x0000000a060dc2a4 */ /* 0x000fe2000f8e020d */
[----:B------:R-:W-:Y:S11]  /*5120*/  BRA.U UP3, `(.L_x_92) ;  /* 0x0000000103107547 */ /* 0x000ff6000b800000 */
[----:B------:R-:W-:Y:S04]  /*5130*/  MOV R2, UR55 ;  /* 0x0000003700027c02 */ /* 0x000fe80008000f00 */
[----:B------:R-:W-:Y:S04]  /*5140*/  SHF.L.U32 R2, R2, 0x1f, RZ ;  /* 0x0000001f02027819 */ /* 0x000fe800000006ff */
[----:B------:R-:W2:Y:S02]  /*5150*/  SYNCS.PHASECHK.TRANS64.TRYWAIT P1, [UR21+0xc8], R2 ;  /* 0x0000c802ff0075a7 */ /* 0x000ea40008021115 */
[----:B--2---:R-:W-:Y:S05]  /*5160*/  @!P1 BRA `(.L_x_93) ;  /* 0x0000006400dc9947 */ /* 0x004fea0003800000 */
.L_x_92:
[----:B------:R-:W-:Y:S05]  /*5170*/  BRA.U !UP5, `(.L_x_94) ;  /* 0x000000010d387547 */ /* 0x000fea000b800000 */
[----:B------:R-:W-:Y:S01]  /*5180*/  UPLOP3.LUT UP1, UPT, UPT, UPT, UP6, 0x80, 0x8 ;  /* 0x000000000008789c */ /* 0x000fe20003f2f060 */
[----:B-1----:R-:W-:Y:S01]  /*5190*/  HFMA2 R0, -RZ, RZ, 0, 5.9604644775390625e-08 ;  /* 0x00000001ff007431 */ /* 0x002fe200000001ff */
[----:B------:R-:W1:Y:S01]  /*51a0*/  LDCU.64 UR8, c[0x0][0x358] ;  /* 0x00006b00ff0877ac */ /* 0x000e620008000a00 */
[----:B------:R-:W-:Y:S03]  /*51b0*/  IMAD.MOV.U32 R26, RZ, RZ, 0x1 ;  /* 0x00000001ff1a7424 */ /* 0x000fe600078e00ff */
[----:B------:R-:W-:Y:S05]  /*51c0*/  PLOP3.LUT P1, PT, PT, PT, UP1, 0x80, 0x8 ;  /* 0x000000000008781c */ /* 0x000fea0003f2f018 */
[----:B------:R-:W2:Y:S01]  /*51d0*/  @UP1 LDCU.64 UR4, c[0x0][0x888] ;  /* 0x00011100ff0417ac */ /* 0x000ea20008000a00 */
[----:B------:R-:W-:Y:S07]  /*51e0*/  @UP1 UIMAD UR6, UR36, UR46, URZ ;  /* 0x0000002e240612a4 */ /* 0x000fee000f8e02ff */
[----:B------:R-:W-:Y:S01]  /*51f0*/  @!P1 PRMT R26, R0, 0x7610, R26 ;  /* 0x00007610001a9816 */ /* 0x000fe2000000001a */
[----:B--2---:R-:W-:Y:S06]  /*5200*/  @UP1 UIMAD.WIDE UR4, UR6, 0x4, UR4 ;  /* 0x00000004060418a5 */ /* 0x004fec000f8e0204 */
[----:B------:R-:W-:Y:S01]  /*5210*/  IMAD.U32 R6, RZ, RZ, UR4 ;  /* 0x00000004ff067e24 */ /* 0x000fe2000f8e00ff */
[----:B------:R-:W-:Y:S04]  /*5220*/  MOV R7, UR5 ;  /* 0x0000000500077c02 */ /* 0x000fe80008000f00 */
[----:B------:R-:W2:Y:S01]  /*5230*/  @!UP1 LDCU UR4, c[0x0][0x880] ;  /* 0x00011000ff0497ac */ /* 0x000ea20008000800 */
[----:B-1---5:R4:W5:Y:S02]  /*5240*/  @P1 LDG.E R27, desc[UR8][R6.64] ;  /* 0x00000008061b1981 */ /* 0x022964000c1e1900 */
[----:B--2-4-:R-:W-:Y:S07]  /*5250*/  @!P1 IMAD.U32 R27, RZ, RZ, UR4 ;  /* 0x00000004ff1b9e24 */ /* 0x014fee000f8e00ff */
.L_x_94:
[----:B-----5:R-:W-:Y:S01]  /*5260*/  @!P0 FSETP.EQ.AND P2, PT, R27, RZ, PT ;  /* 0x000000ff1b00820b */ /* 0x020fe20003f42000 */
[----:B------:R-:W-:Y:S01]  /*5270*/  @!UPT UIADD3 URZ, UPT, UPT, URZ, URZ, URZ ;  /* 0x000000fffffff290 */ /* 0x000fe2000fffe0ff */
[----:B------:R-:W-:Y:S11]  /*5280*/  @!P0 BRA `(.L_x_95) ;  /* 0x0000000000148947 */ /* 0x000ff60003800000 */
[----:B------:R-:W-:Y:S02]  /*5290*/  LOP3.LUT P0, RZ, R26, 0xff, RZ, 0xc0, !PT ;  /* 0x000000ff1aff7812 */ /* 0x000fe4000780c0ff */
[----:B------:R-:W-:Y:S04]  /*52a0*/  PLOP3.LUT P2, PT, PT, PT, UP1, 0x80, 0x8 ;  /* 0x000000000008781c */ /* 0x000fe80003f4f018 */
[----:B------:R-:W-:Y:S07]  /*52b0*/  PLOP3.LUT P2, PT, P2, PT, PT, 0x8, 0x80 ;  /* 0x000000000080781c */ /* 0x000fee000174e170 */
[----:B------:R-:W-:Y:S11]  /*52c0*/  @P0 FSETP.EQ.AND P2, PT, R27, RZ, PT ;  /* 0x000000ff1b00020b */ /* 0x000ff60003f42000 */
[----:B------:R-:W-:Y:S02]  /*52d0*/  @!UPT UIADD3 URZ, UPT, UPT, URZ, URZ, URZ ;  /* 0x000000fffffff290 */ /* 0x000fe4000fffe0ff */
.L_x_95:
[----:B------:R-:W2:Y:S01]  /*52e0*/  SYNCS.PHASECHK.TRANS64.TRYWAIT P0, [UR21+0xa0], R5 ;  /* 0x0000a005ff0075a7 */ /* 0x000ea20008001115 */
[----:B------:R-:W-:Y:S04]  /*52f0*/  ELECT P1, URZ, PT ;  /* 0x0000000000ff782f */ /* 0x000fe80003820000 */
[----:B------:R-:W-:Y:S01]  /*5300*/  PLOP3.LUT P1, PT, P2, P1, PT, 0xf2, 0x2f ;  /* 0x00000000002f781c */ /* 0x000fe20001723e72 */
[----:B------:R-:W-:Y:S01]  /*5310*/  @!UPT UIADD3 URZ, UPT, UPT, URZ, URZ, URZ ;  /* 0x000000fffffff290 */ /* 0x000fe2000fffe0ff */
[----:B--2---:R-:W-:Y:S11]  /*5320*/  @!P0 BRA `(.L_x_96) ;  /* 0x0000006400848947 */ /* 0x004ff60003800000 */
.L_x_230:
[----:B-1----:R-:W-:Y:S01]  /*5330*/  @!P1 IADD3 R2, P0, PT, R12, 0x580, RZ ;  /* 0x000005800c029810 */ /* 0x002fe20007f1e0ff */
[----:B------:R-:W-:Y:S01]  /*5340*/  VOTEU.ALL UP0, P1 ;  /* 0x0000000000ff7886 */ /* 0x000fe20000800000 */
[----:B------:R-:W-:Y:S01]  /*5350*/  UMOV UR6, 0x0 ;  /* 0x0000000000067882 */ /* 0x000fe20000000000 */
[----:B------:R-:W-:Y:S01]  /*5360*/  UMOV UR7, 0x10000000 ;  /* 0x1000000000077882 */ /* 0x000fe20000000000 */
[----:B------:R-:W-:Y:S01]  /*5370*/  @!P1 R2UR UR5, R2 ;  /* 0x00000000020592ca */ /* 0x000fe200000e0000 */
[----:B------:R-:W-:Y:S01]  /*5380*/  @!P1 IMAD.X R0, RZ, RZ, R13, P0 ;  /* 0x000000ffff009224 */ /* 0x000fe200000e060d */
[----:B------:R-:W-:Y:S01]  /*5390*/  @!UP0 UIADD3 UR40, UPT, UPT, UR21, 0x200, URZ ;  /* 0x0000020015288890 */ /* 0x000fe2000fffe0ff */
[----:B------:R-:W-:Y:S01]  /*53a0*/  VOTEU.ALL UP0, P1 ;  /* 0x0000000000ff7886 */ /* 0x000fe20000800000 */
[----:B------:R-:W-:Y:S02]  /*53b0*/  UMOV UR44, UR36 ;  /* 0x00000024002c7c82 */ /* 0x000fe40008000000 */
[----:B------:R-:W-:Y:S01]  /*53c0*/  @!P1 R2UR UR4, R0 ;  /* 0x00000000000492ca */ /* 0x000fe200000e0000 */
[----:B------:R-:W-:Y:S06]  /*53d0*/  @!P1 IMAD.MOV.U32 R0, RZ, RZ, 0x2000 ;  /* 0x00002000ff009424 */ /* 0x000fec00078e00ff */
[----:B------:R-:W-:Y:S06]  /*53e0*/  IMAD.U32 R6, RZ, RZ, UR5 ;  /* 0x00000005ff067e24 */ /* 0x000fec000f8e00ff */
[----:B------:R-:W-:Y:S01]  /*53f0*/  IMAD.U32 R7, RZ, RZ, UR4 ;  /* 0x00000004ff077e24 */ /* 0x000fe2000f8e00ff */
[----:B------:R-:W-:Y:S04]  /*5400*/  @!P1 R2UR UR4, R6 ;  /* 0x00000000060492ca */ /* 0x000fe800000e0000 */
[----:B------:R-:W-:Y:S11]  /*5410*/  @!P1 R2UR UR5, R7 ;  /* 0x00000000070592ca */ /* 0x000ff600000e0000 */
[----:B------:R-:W-:Y:S02]  /*5420*/  @!UPT UIADD3 URZ, UPT, UPT, URZ, URZ, URZ ;  /* 0x000000fffffff290 */ /* 0x000fe4000fffe0ff */
[----:B------:R1:W-:Y:S01]  /*5430*/  @!UP0 UTMALDG.3D [UR40], [UR4], desc[UR6] ;  /* 0x00000628040085b4 */ /* 0x0003e20008011000 */
[----:B------:R1:W-:Y:S01]  /*5440*/  @!P1 SYNCS.ARRIVE.TRANS64.RED.A0TR RZ, [UR21+0x80], R0 ;  /* 0x00008000ffff99a7 */ /* 0x0003e20008300415 */
[----:B------:R-:W-:Y:S01]  /*5450*/  SYNCS.ARRIVE.TRANS64.RED.A1T0 RZ, [UR37], RZ ;  /* 0x000000ffffff79a7 */ /* 0x000fe20008100425 */
[----:B------:R-:W2:Y:S02]  /*5460*/  SYNCS.PHASECHK.TRANS64.TRYWAIT P0, [UR21+0xa8], R5 ;  /* 0x0000a805ff0075a7 */ /* 0x000ea40008001115 */
[----:B-12---:R-:W-:Y:S05]  /*5470*/  @!P0 BRA `(.L_x_97) ;  /* 0x0000006400488947 */ /* 0x006fea0003800000 */
.L_x_232:
[----:B------:R-:W-:Y:S01]  /*5480*/  @!P1 IADD3 R2, P0, PT, R12, 0x580, RZ ;  /* 0x000005800c029810 */ /* 0x000fe20007f1e0ff */
[----:B------:R-:W-:Y:S01]  /*5490*/  VOTEU.ALL UP0, P1 ;  /* 0x0000000000ff7886 */ /* 0x000fe20000800000 */
[----:B------:R-:W-:Y:S01]  /*54a0*/  UMOV UR6, 0x0 ;  /* 0x0000000000067882 */ /* 0x000fe20000000000 */
[----:B------:R-:W-:Y:S01]  /*54b0*/  UMOV UR7, 0x10000000 ;  /* 0x1000000000077882 */ /* 0x000fe20000000000 */
[----:B------:R-:W-:Y:S01]  /*54c0*/  @!P1 R2UR UR5, R2 ;  /* 0x00000000020592ca */ /* 0x000fe200000e0000 */
[----:B-1----:R-:W-:Y:S01]  /*54d0*/  @!P1 IMAD.X R0, RZ, RZ, R13, P0 ;  /* 0x000000ffff009224 */ /* 0x002fe200000e060d */
[----:B------:R-:W-:Y:S02]  /*54e0*/  @!UP0 UIADD3 UR34, UPT, UPT, UR42, 0x10, URZ ;  /* 0x000000102a228890 */ /* 0x000fe4000fffe0ff */
[----:B------:R-:W-:Y:S02]  /*54f0*/  @!UP0 UIADD3 UR32, UPT, UPT, UR21, 0x2200, URZ ;  /* 0x0000220015208890 */ /* 0x000fe4000fffe0ff */
[----:B------:R-:W-:Y:S01]  /*5500*/  @!P1 R2UR UR4, R0 ;  /* 0x00000000000492ca */ /* 0x000fe200000e0000 */
[----:B------:R-:W-:Y:S01]  /*5510*/  VOTEU.ALL UP0, P1 ;  /* 0x0000000000ff7886 */ /* 0x000fe20000800000 */
[----:B------:R-:W-:Y:S01]  /*5520*/  @!P1 IMAD.MOV.U32 R0, RZ, RZ, 0x2000 ;  /* 0x00002000ff009424 */ /* 0x000fe200078e00ff */
[----:B------:R-:W-:Y:S04]  /*5530*/  UMOV UR35, UR43 ;  /* 0x0000002b00237c82 */ /* 0x000fe80008000000 */
        /* <DEDUP_REMOVED lines=10> */
.L_x_234:
        /* <DEDUP_REMOVED lines=11> */
[----:B------:R-:W-:Y:S01]  /*5690*/  UMOV UR27, UR43 ;  /* 0x0000002b001b7c82 */ /* 0x000fe20008000000 */
[----:B------:R-:W-:Y:S03]  /*56a0*/  UMOV UR28, UR36 ;  /* 0x00000024001c7c82 */ /* 0x000fe60008000000 */
        /* <DEDUP_REMOVED lines=10> */
.L_x_236:
[----:B------:R-:W-:Y:S01]  /*5750*/  @!P1 IADD3 R2, P0, PT, R12, 0x580, RZ ;  /* 0x000005800c029810 */ /* 0x000fe20007f1e0ff */
[----:B------:R-:W-:Y:S01]  /*5760*/  VOTEU.ALL UP0, P1 ;  /* 0x0000000000ff7886 */ /* 0x000fe20000800000 */
[----:B------:R-:W-:Y:S01]  /*5770*/  UMOV UR6, 0x0 ;  /* 0x0000000000067882 */ /* 0x000fe20000000000 */
[----:B------:R-:W-:Y:S01]  /*5780*/  UMOV UR7, 0x10000000 ;  /* 0x1000000000077882 */ /* 0x000fe20000000000 */
[----:B------:R-:W-:Y:S01]  /*5790*/  @!P1 R2UR UR5, R2 ;  /* 0x00000000020592ca */ /* 0x000fe200000e0000 */
[----:B-1----:R-:W-:Y:S01]  /*57a0*/  @!P1 IMAD.X R0, RZ, RZ, R13, P0 ;  /* 0x000000ffff009224 */ /* 0x002fe200000e060d */
[----:B------:R-:W-:Y:S01]  /*57b0*/  @!UP0 UIADD3 UR18, UPT, UPT, UR42, 0x30, URZ ;  /* 0x000000302a128890 */ /* 0x000fe2000fffe0ff */
[----:B------:R-:W-:Y:S01]  /*57c0*/  SHF.L.U32 R4, RZ, 0x1f, RZ ;  /* 0x0000001fff047819 */ /* 0x000fe200000006ff */
        /* <DEDUP_REMOVED lines=16> */
.L_x_238:
        /* <DEDUP_REMOVED lines=12> */
[----:B------:R-:W-:Y:S01]  /*5990*/  UMOV UR11, UR43 ;  /* 0x0000002b000b7c82 */ /* 0x000fe20008000000 */
[----:B------:R-:W-:Y:S02]  /*59a0*/  UMOV UR12, UR36 ;  /* 0x00000024000c7c82 */ /* 0x000fe40008000000 */
        /* <DEDUP_REMOVED lines=10> */
.L_x_240:
        /* <DEDUP_REMOVED lines=24> */
.L_x_242:
[----:B------:R-:W-:Y:S01]  /*5bd0*/  @!P1 IADD3 R2, P0, PT, R12, 0x580, RZ ;  /* 0x000005800c029810 */ /* 0x000fe20007f1e0ff */
[----:B------:R-:W-:Y:S01]  /*5be0*/  VOTEU.ALL UP0, P1 ;  /* 0x0000000000ff7886 */ /* 0x000fe20000800000 */
[----:B------:R-:W-:Y:S01]  /*5bf0*/  UMOV UR6, 0x0 ;  /* 0x0000000000067882 */ /* 0x000fe20000000000 */
[----:B------:R-:W-:Y:S01]  /*5c00*/  UMOV UR7, 0x10000000 ;  /* 0x1000000000077882 */ /* 0x000fe20000000000 */
[----:B------:R-:W-:Y:S01]  /*5c10*/  @!P1 R2UR UR5, R2 ;  /* 0x00000000020592ca */ /* 0x000fe200000e0000 */
[----:B-1----:R-:W-:Y:S01]  /*5c20*/  @!P1 IMAD.X R0, RZ, RZ, R13, P0 ;  /* 0x000000ffff009224 */ /* 0x002fe200000e060d */
[----:B------:R-:W-:Y:S01]  /*5c30*/  @!UP0 UIADD3 UR10, UPT, UPT, UR42, 0x60, URZ ;  /* 0x000000602a0a8890 */ /* 0x000fe2000fffe0ff */
[----:B------:R-:W-:Y:S01]  /*5c40*/  VIADD R10, R10, 0x1 ;  /* 0x000000010a0a7836 */ /* 0x000fe20000000000 */
        /* <DEDUP_REMOVED lines=17> */
.L_x_244:
[----:B------:R-:W-:Y:S01]  /*5d60*/  @!P1 IADD3 R2, P0, PT, R12, 0x580, RZ ;  /* 0x000005800c029810 */ /* 0x000fe20007f1e0ff */
[----:B------:R-:W-:Y:S01]  /*5d70*/  VOTEU.ALL UP0, P1 ;  /* 0x0000000000ff7886 */ /* 0x000fe20000800000 */
[----:B------:R-:W-:Y:S01]  /*5d80*/  UMOV UR6, 0x0 ;  /* 0x0000000000067882 */ /* 0x000fe20000000000 */
[----:B------:R-:W-:Y:S01]  /*5d90*/  UMOV UR7, 0x10000000 ;  /* 0x1000000000077882 */ /* 0x000fe20000000000 */
[----:B------:R-:W-:Y:S01]  /*5da0*/  @!P1 R2UR UR5, R2 ;  /* 0x00000000020592ca */ /* 0x000fe200000e0000 */
[----:B-1----:R-:W-:Y:S01]  /*5db0*/  @!P1 IMAD.X R0, RZ, RZ, R13, P0 ;  /* 0x000000ffff009224 */ /* 0x002fe200000e060d */
[----:B------:R-:W-:Y:S01]  /*5dc0*/  @!UP0 UIADD3 UR10, UPT, UPT, UR42, 0x70, URZ ;  /* 0x000000702a0a8890 */ /* 0x000fe2000fffe0ff */
[----:B------:R-:W-:Y:S01]  /*5dd0*/  R2UR UR18, R53 ;  /* 0x00000000351272ca */ /* 0x000fe200000e0000 */
[----:B------:R-:W-:Y:S01]  /*5de0*/  @!UP0 UIADD3 UR8, UPT, UPT, UR21, 0x6200, URZ ;  /* 0x0000620015088890 */ /* 0x000fe2000fffe0ff */
[----:B------:R-:W-:Y:S01]  /*5df0*/  R2UR UR16, R54 ;  /* 0x00000000361072ca */ /* 0x000fe200000e0000 */
[----:B------:R-:W-:Y:S01]  /*5e00*/  VOTEU.ALL UP0, P1 ;  /* 0x0000000000ff7886 */ /* 0x000fe20000800000 */
[----:B------:R-:W-:Y:S01]  /*5e10*/  @!P1 R2UR UR4, R0 ;  /* 0x00000000000492ca */ /* 0x000fe200000e0000 */
[----:B------:R-:W-:Y:S01]  /*5e20*/  UMOV UR9, UR17 ;  /* 0x0000001100097c82 */ /* 0x000fe20008000000 */
[----:B------:R-:W-:Y:S01]  /*5e30*/  UMOV UR11, UR43 ;  /* 0x0000002b000b7c82 */ /* 0x000fe20008000000 */
[----:B------:R-:W-:Y:S01]  /*5e40*/  UMOV UR12, UR36 ;  /* 0x00000024000c7c82 */ /* 0x000fe20008000000 */
[C---:B------:R-:W-:Y:S01]  /*5e50*/  ISETP.NE.AND P0, PT, R10.reuse, 0x2, PT ;  /* 0x000000020a00780c */ /* 0x040fe20003f05270 */
[----:B------:R-:W-:Y:S01]  /*5e60*/  UMOV UR36, UR38 ;  /* 0x0000002600247c82 */ /* 0x000fe20008000000 */
[----:B------:R-:W-:Y:S01]  /*5e70*/  IMAD.U32 R6, RZ, RZ, UR5 ;  /* 0x00000005ff067e24 */ /* 0x000fe2000f8e00ff */
[----:B------:R-:W-:Y:S01]  /*5e80*/  UPLOP3.LUT UP3, UPT, UPT, UPT, UPT, 0x80, 0x8 ;  /* 0x000000000008789c */ /* 0x000fe20003f6f070 */
[----:B------:R-:W-:Y:S01]  /*5e90*/  SEL R0, RZ, 0x1, P0 ;  /* 0x00000001ff007807 */ /* 0x000fe20000000000 */
[----:B------:R-:W-:Y:S01]  /*5ea0*/  UIADD3 UR34, UPT, UPT, UR13, UR18, URZ ;  /* 0x000000120d227290 */ /* 0x000fe2000fffe0ff */
[----:B------:R-:W-:Y:S01]  /*5eb0*/  SEL R10, R10, RZ, P0 ;  /* 0x000000ff0a0a7207 */ /* 0x000fe20000000000 */
[----:B------:R-:W-:Y:S01]  /*5ec0*/  UIADD3 UR32, UPT, UPT, UR14, UR16, URZ ;  /* 0x000000100e207290 */ /* 0x000fe2000fffe0ff */
[----:B------:R-:W-:Y:S01]  /*5ed0*/  LOP3.LUT R9, R9, R0, RZ, 0x3c, !PT ;  /* 0x0000000009097212 */ /* 0x000fe200078e3cff */
[----:B------:R-:W-:Y:S01]  /*5ee0*/  IMAD.U32 R7, RZ, RZ, UR4 ;  /* 0x00000004ff077e24 */ /* 0x000fe2000f8e00ff */
[----:B------:R-:W-:Y:S04]  /*5ef0*/  @!P1 R2UR UR4, R6 ;  /* 0x00000000060492ca */ /* 0x000fe800000e0000 */
[----:B------:R-:W-:Y:S11]  /*5f00*/  @!P1 R2UR UR5, R7 ;  /* 0x00000000070592ca */ /* 0x000ff600000e0000 */
[----:B------:R-:W-:Y:S02]  /*5f10*/  @!UPT UIADD3 URZ, UPT, UPT, URZ, URZ, URZ ;  /* 0x000000fffffff290 */ /* 0x000fe4000fffe0ff */
[----:B------:R1:W-:Y:S01]  /*5f20*/  @!UP0 UTMALDG.3D [UR8], [UR4], desc[UR6] ;  /* 0x00000608040085b4 */ /* 0x0003e20008011000 */
[----:B------:R1:W-:Y:S01]  /*5f30*/  @!P1 SYNCS.ARRIVE.TRANS64.RED.A0TR RZ, [UR21+0x98], R3 ;  /* 0x00009803ffff99a7 */ /* 0x0003e20008300415 */
[----:B------:R-:W-:Y:S01]  /*5f40*/  SYNCS.ARRIVE.TRANS64.RED.A1T0 RZ, [UR29], RZ ;  /* 0x000000ffffff79a7 */ /* 0x000fe2000810041d */
[----:B------:R-:W-:Y:S05]  /*5f50*/  BRA.U UP2, `(.L_x_104) ;  /* 0xffffffe902d87547 */ /* 0x000fea000b83ffff */
[----:B------:R-:W2:Y:S02]  /*5f60*/  SYNCS.PHASECHK.TRANS64.TRYWAIT P0, [UR21+0xa0], R5 ;  /* 0x0000a005ff0075a7 */ /* 0x000ea40008001115 */
[----:B--2---:R-:W-:Y:S05]  /*5f70*/  @!P0 BRA `(.L_x_105) ;  /* 0x0000005c00308947 */ /* 0x004fea0003800000 */
.L_x_246:
[----:B------:R-:W4:Y:S02]  /*5f80*/  SYNCS.PHASECHK.TRANS64.TRYWAIT P0, [UR21+0xa8], R5 ;  /* 0x0000a805ff0075a7 */ /* 0x000f240008001115 */
[----:B----4-:R-:W-:Y:S05]  /*5f90*/  @!P0 BRA `(.L_x_106) ;  /* 0x0000005c00408947 */ /* 0x010fea0003800000 */
.L_x_248:
[----:B------:R-:W4:Y:S01]  /*5fa0*/  SYNCS.PHASECHK.TRANS64.TRYWAIT P0, [UR21+0xb0], R5 ;  /* 0x0000b005ff0075a7 */ /* 0x000f220008001115 */
[----:B--2---:R-:W-:Y:S01]  /*5fb0*/  HFMA2 R0, -RZ, RZ, 0, 5.9604644775390625e-08 ;  /* 0x00000001ff007431 */ /* 0x004fe200000001ff */
[----:B----4-:R-:W-:Y:S06]  /*5fc0*/  @!P0 BRA `(.L_x_107) ;  /* 0x0000005c004c8947 */ /* 0x010fec0003800000 */
.L_x_250:
[----:B--2---:R-:W-:Y:S02]  /*5fd0*/  MOV R2, UR21 ;  /* 0x0000001500027c02 */ /* 0x004fe40008000f00 */
[----:B------:R-:W-:-:S07]  /*5fe0*/  SHF.L.U32 R0, R0, 0x1f, RZ ;  /* 0x0000001f00007819 */ /* 0x000fce00000006ff */
.L_x_108:
[----:B--2---:R2:W4:Y:S02]  /*5ff0*/  SYNCS.PHASECHK.TRANS64.TRYWAIT P0, [R2+URZ+0xb8], R0 ;  /* 0x0000b800020075a7 */ /* 0x00452400080011ff */
[----:B----4-:R-:W-:Y:S05]  /*6000*/  @!P0 NANOSLEEP.SYNCS 0x989680 ;  /* 0x009896800000895d */ /* 0x010fea0003900000 */
[----:B------:R-:W4:Y:S02]  /*6010*/  @!P0 SYNCS.PHASECHK.TRANS64 P0, [R2+URZ+0xb8], R0 ;  /* 0x0000b800020085a7 */ /* 0x000f2400080010ff */
[----:B-1-34-:R-:W-:Y:S05]  /*6020*/  @P0 EXIT ;  /* 0x000000000000094d */ /* 0x01afea0003800000 */
[----:B------:R-:W-:Y:S05]  /*6030*/  BRA `(.L_x_108) ;  /* 0xfffffffc00ec7947 */ /* 0x000fea000383ffff */
.L_x_89:
[----:B------:R-:W-:-:S06]  /*6040*/  UISETP.GE.AND UP0, UPT, UR20, 0x4, UPT ;  /* 0x000000041400788c */ /* 0x000fcc000bf06270 */
[----:B------:R-:W-:-:S13]  /*6050*/  PLOP3.LUT P0, PT, PT, PT, UP0, 0x80, 0x8 ;  /* 0x000000000008781c */ /* 0x000fda0003f0f008 */
[----:B-1----:R-:W-:Y:S05]  /*6060*/  @!P0 EXIT ;  /* 0x000000000000894d */ /* 0x002fea0003800000 */
[----:B------:R-:W1:Y:S08]  /*6070*/  S2UR UR4, SR_CgaCtaId ;  /* 0x00000000000479c3 */ /* 0x000e700000008800 */
[----:B------:R-:W-:Y:S01]  /*6080*/  BAR.SYNC.DEFER_BLOCKING 0x6, 0xa0 ;  /* 0x0182800000007b1d */ /* 0x000fe20000010000 */
[C---:B------:R-:W-:Y:S01]  /*6090*/  IMAD.SHL.U32 R2, R65.reuse, 0x10, RZ ;  /* 0x0000001041027824 */ /* 0x040fe200078e00ff */
[C---:B------:R-:W-:Y:S01]  /*60a0*/  LOP3.LUT R66, R65.reuse, 0x60, RZ, 0xc0, !PT ;  /* 0x0000006041427812 */ /* 0x040fe200078ec0ff */
[C---:B------:R-:W-:Y:S01]  /*60b0*/  IMAD.SHL.U32 R64, R65.reuse, 0x2, RZ ;  /* 0x0000000241407824 */ /* 0x040fe200078e00ff */
[C---:B------:R-:W-:Y:S01]  /*60c0*/  LOP3.LUT R63, R65.reuse, 0x2, RZ, 0xc0, !PT ;  /* 0x00000002413f7812 */ /* 0x040fe200078ec0ff */
[----:B------:R-:W-:Y:S01]  /*60d0*/  IMAD.U32 R23, R65, 0x10000, RZ ;  /* 0x0001000041177824 */ /* 0x000fe200078e00ff */
[----:B------:R-:W-:-:S02]  /*60e0*/  UMOV UR43, 0x400 ;  /* 0x00000400002b7882 */ /* 0x000fc40000000000 */
[----:B------:R-:W2:Y:S01]  /*60f0*/  LDC.64 R50, c[0x0][0x8b0] ;  /* 0x00022c00ff327b82 */ /* 0x000ea20000000a00 */
[----:B------:R-:W3:Y:S01]  /*6100*/  LDCU.64 UR6, c[0x0][0x890] ;  /* 0x00011200ff0677ac */ /* 0x000ee20008000a00 */
[----:B------:R-:W-:Y:S01]  /*6110*/  LOP3.LUT R3, R2, 0x60, RZ, 0xc0, !PT ;  /* 0x0000006002037812 */ /* 0x000fe200078ec0ff */
[----:B------:R-:W-:Y:S01]  /*6120*/  IMAD.MOV.U32 R22, RZ, RZ, RZ ;  /* 0x000000ffff167224 */ /* 0x000fe200078e00ff */
[----:B------:R-:W-:Y:S02]  /*6130*/  LOP3.LUT R65, R65, 0x4, RZ, 0xc0, !PT ;  /* 0x0000000441417812 */ /* 0x000fe400078ec0ff */
[----:B------:R-:W-:Y:S02]  /*6140*/  CS2R R60, SRZ ;  /* 0x00000000003c7805 */ /* 0x000fe4000001ff00 */
[----:B------:R-:W-:Y:S01]  /*6150*/  LOP3.LUT R64, R3, 0xc, R64, 0xf8, !PT ;  /* 0x0000000c03407812 */ /* 0x000fe200078ef840 */
[----:B------:R-:W4:Y:S01]  /*6160*/  LDCU UR62, c[0x0][0x370] ;  /* 0x00006e00ff3e77ac */ /* 0x000f220008000800 */
[----:B------:R-:W2:Y:S01]  /*6170*/  LDC.64 R48, c[0x0][0x8a8] ;  /* 0x00022a00ff307b82 */ /* 0x000ea20000000a00 */
[----:B------:R-:W-:-:S02]  /*6180*/  LOP3.LUT R23, R23, 0x600000, RZ, 0xc0, !PT ;  /* 0x0060000017177812 */ /* 0x000fc400078ec0ff */
[----:B------:R-:W-:Y:S01]  /*6190*/  LOP3.LUT R64, R64, 0x790, R2, 0xf8, !PT ;  /* 0x0000079040407812 */ /* 0x000fe200078ef802 */
[----:B------:R-:W2:Y:S01]  /*61a0*/  LDCU.64 UR54, c[0x0][0x348] ;  /* 0x00006900ff3677ac */ /* 0x000ea20008000a00 */
[----:B------:R-:W-:Y:S01]  /*61b0*/  MOV R58, RZ ;  /* 0x000000ff003a7202 */ /* 0x000fe20000000f00 */
[----:B-1----:R-:W-:Y:S01]  /*61c0*/  ULEA UR43, UR4, UR43, 0x18 ;  /* 0x0000002b042b7291 */ /* 0x002fe2000f8ec0ff */
[----:B------:R-:W1:Y:S01]  /*61d0*/  LDCU UR42, c[0x0][0xb0c] ;  /* 0x00016180ff2a77ac */ /* 0x000e620008000800 */
[----:B---3--:R-:W-:Y:S02]  /*61e0*/  IMAD.U32 R68, RZ, RZ, UR6 ;  /* 0x00000006ff447e24 */ /* 0x008fe4000f8e00ff */
[----:B------:R-:W-:Y:S01]  /*61f0*/  IMAD.U32 R67, RZ, RZ, UR7 ;  /* 0x00000007ff437e24 */ /* 0x000fe2000f8e00ff */
[----:B------:R-:W-:Y:S01]  /*6200*/  UIADD3 UR4, UPT, UPT, UR43, 0x200, URZ ;  /* 0x000002002b047890 */ /* 0x000fe2000fffe0ff */
[----:B------:R-:W3:Y:S03]  /*6210*/  LDCU UR39, c[0x0][0xb30] ;  /* 0x00016600ff2777ac */ /* 0x000ee60008000800 */
[----:B------:R-:W4:Y:S02]  /*6220*/  LDS R0, [UR43+0x180] ;  /* 0x0001802bff007984 */ /* 0x000f240008000800 */
[----:B------:R-:W-:Y:S01]  /*6230*/  MOV R56, UR4 ;  /* 0x0000000400387c02 */ /* 0x000fe20008000f00 */
[----:B------:R-:W1:Y:S04]  /*6240*/  LDCU.64 UR60, c[0x0][0x888] ;  /* 0x00011100ff3c77ac */ /* 0x000e680008000a00 */
[----:B------:R-:W-:Y:S01]  /*6250*/  IMAD R64, R64, 0x4, R56 ;  /* 0x0000000440407824 */ /* 0x000fe200078e0238 */
[----:B------:R-:W1:Y:S03]  /*6260*/  LDCU.64 UR40, c[0x0][0xb28] ;  /* 0x00016500ff2877ac */ /* 0x000e660008000a00 */
[--C-:B------:R-:W-:Y:S01]  /*6270*/  IMAD R63, R63, -0x10, R64.reuse ;  /* 0xfffffff03f3f7824 */ /* 0x100fe200078e0240 */
[----:B------:R-:W1:Y:S01]  /*6280*/  LDCU.128 UR56, c[0x0][0xb10] ;  /* 0x00016200ff3877ac */ /* 0x000e620008000c00 */
[----:B------:R-:W-:Y:S01]  /*6290*/  IMAD R62, R65, -0x10, R64 ;  /* 0xfffffff0413e7824 */ /* 0x000fe200078e0240 */
[----:B------:R-:W1:Y:S01]  /*62a0*/  LDCU UR53, c[0x0][0x374] ;  /* 0x00006e80ff3577ac */ /* 0x000e620008000800 */
[----:B------:R-:W-:Y:S01]  /*62b0*/  UMOV UR52, URZ ;  /* 0x000000ff00347c82 */ /* 0x000fe20008000000 */
[----:B------:R-:W-:Y:S01]  /*62c0*/  UMOV UR47, URZ ;  /* 0x000000ff002f7c82 */ /* 0x000fe20008000000 */
[----:B-1234-:R-:W-:-:S07]  /*62d0*/  IADD3 R23, PT, PT, R0, R23, RZ ;  /* 0x0000001700177210 */ /* 0x01efce0007ffe0ff */
.L_x_184:
[----:B------:R-:W-:Y:S02]  /*62e0*/  LEA R3, R58, UR43, 0x3 ;  /* 0x0000002b3a037c11 */ /* 0x000fe4000f8e18ff */
[----:B------:R-:W-:Y:S02]  /*62f0*/  SHF.L.U32 R0, R60, 0x1f, RZ ;  /* 0x0000001f3c007819 */ /* 0x000fe400000006ff */
[----:B-1----:R-:W-:Y:S02]  /*6300*/  LEA R4, R58, UR43, 0x4 ;  /* 0x0000002b3a047c11 */ /* 0x002fe4000f8e20ff */
[----:B------:R-:W1:Y:S02]  /*6310*/  SYNCS.PHASECHK.TRANS64.TRYWAIT P0, [R3+URZ+0xd0], R0 ;  /* 0x0000d000030075a7 */ /* 0x000e6400080011ff */
[----:B-12---:R-:W-:Y:S05]  /*6320*/  @!P0 BRA `(.L_x_109) ;  /* 0x00000058008c8947 */ /* 0x006fea0003800000 */
.L_x_251:
[----:B------:R-:W2:Y:S01]  /*6330*/  LDS.128 R4, [R4+0x160] ;  /* 0x0001600004047984 */ /* 0x000ea20000000c00 */
[----:B------:R-:W-:Y:S01]  /*6340*/  UISETP.GE.AND UP0, UPT, UR45, 0x1, UPT ;  /* 0x000000012d00788c */ /* 0x000fe2000bf06270 */
[----:B------:R-:W-:Y:S01]  /*6350*/  @!PT LDS RZ, [RZ] ;  /* 0x00000000fffff984 */ /* 0x000fe20000000800 */
[----:B------:R-:W-:Y:S01]  /*6360*/  @!PT LDS RZ, [RZ] ;  /* 0x00000000fffff984 */ /* 0x000fe20000000800 */
[----:B------:R-:W-:Y:S01]  /*6370*/  @!PT LDS RZ, [RZ] ;  /* 0x00000000fffff984 */ /* 0x000fe20000000800 */
[----:B------:R-:W-:Y:S01]  /*6380*/  @!PT LDS RZ, [RZ] ;  /* 0x00000000fffff984 */ /* 0x000fe20000000800 */
[----:B------:R3:W-:Y:S06]  /*6390*/  MEMBAR.ALL.CTA ;  /* 0x0000000000007992 */ /* 0x0007ec0000008000 */
[----:B---3--:R-:W3:Y:S01]  /*63a0*/  FENCE.VIEW.ASYNC.S ;  /* 0x00000000000073c6 */ /* 0x008ee20000000000 */
[----:B--2---:R-:W-:Y:S11]  /*63b0*/  LOP3.LUT P0, RZ, R6, 0x1, RZ, 0xc0, !PT ;  /* 0x0000000106ff7812 */ /* 0x004ff6000780c0ff */
[----:B------:R-:W-:Y:S02]  /*63c0*/  @!UPT UIADD3 URZ, UPT, UPT, URZ, URZ, URZ ;  /* 0x000000fffffff290 */ /* 0x000fe4000fffe0ff */
[----:B---3--:R-:W-:Y:S01]  /*63d0*/  VOTEU.ANY UP1, P0 ;  /* 0x0000000000ff7886 */ /* 0x008fe20000020100 */
[----:B------:R-:W-:Y:S01]  /*63e0*/  PLOP3.LUT P0, PT, PT, PT, UP1, 0x80, 0x8 ;  /* 0x000000000008781c */ /* 0x000fe20003f0f018 */
[----:B------:R-:W-:Y:S06]  /*63f0*/  UP2UR UR4, UPR, URZ, 0x2 ;  /* 0x00000002ff047883 */ /* 0x000fec0008000000 */
[----:B------:R-:W-:Y:S06]  /*6400*/  IMAD.U32 R69, RZ, RZ, UR4 ;  /* 0x00000004ff457e24 */ /* 0x000fec000f8e00ff */
        /* <DEDUP_REMOVED lines=13> */
[----:B------:R-:W2:Y:S01]  /*64e0*/  LDCU UR12, c[0x0][0xb20] ;  /* 0x00016400ff0c77ac */ /* 0x000ea20008000800 */
[----:B------:R-:W-:Y:S02]  /*64f0*/  UIMAD.WIDE.U32 UR4, UR53, UR59, URZ ;  /* 0x0000003b350472a5 */ /* 0x000fe4000f8e00ff */
[----:B------:R-:W-:Y:S02]  /*6500*/  UIMAD.WIDE.U32 UR6, UR62, UR56, URZ ;  /* 0x000000383e0672a5 */ /* 0x000fe4000f8e00ff */
[----:B------:R-:W-:Y:S02]  /*6510*/  UISETP.NE.AND UP0, UPT, UR58, 0x1, UPT ;  /* 0x000000013a00788c */ /* 0x000fe4000bf05270 */
[----:B------:R-:W-:Y:S02]  /*6520*/  UIMAD.WIDE.U32 UR8, UR37, UR59, URZ ;  /* 0x0000003b250872a5 */ /* 0x000fe4000f8e00ff */
[----:B------:R-:W-:Y:S02]  /*6530*/  UIMAD.WIDE.U32 UR10, UR38, UR56, URZ ;  /* 0x00000038260a72a5 */ /* 0x000fe4000f8e00ff */
[----:B------:R-:W-:Y:S02]  /*6540*/  UISETP.NE.AND UP1, UPT, UR42, 0x1, UPT ;  /* 0x000000012a00788c */ /* 0x000fe4000bf25270 */
[----:B------:R-:W-:Y:S01]  /*6550*/  UISETP.NE.AND UP2, UPT, UR45, 0x1, UPT ;  /* 0x000000012d00788c */ /* 0x000fe2000bf45270 */
[----:B------:R-:W-:Y:S02]  /*6560*/  UMOV UR4, UR5 ;  /* 0x0000000500047c82 */ /* 0x000fe40008000000 */
[----:B--2---:R-:W-:Y:S03]  /*6570*/  USHF.R.U32.HI UR5, URZ, UR12, UR4 ;  /* 0x0000000cff057299 */ /* 0x004fe60008011604 */
[----:B------:R-:W-:Y:S02]  /*6580*/  UMOV UR4, UR7 ;  /* 0x0000000700047c82 */ /* 0x000fe40008000000 */
[----:B------:R-:W-:Y:S02]  /*6590*/  USHF.R.U32.HI UR7, URZ, UR57, UR4 ;  /* 0x00000039ff077299 */ /* 0x000fe40008011604 */
[----:B------:R-:W-:Y:S02]  /*65a0*/  USEL UR4, UR53, UR5, !UP0 ;  /* 0x0000000535047287 */ /* 0x000fe4000c000000 */
[----:B------:R-:W-:Y:S01]  /*65b0*/  USEL UR7, UR62, UR7, !UP1 ;  /* 0x000000073e077287 */ /* 0x000fe2000c800000 */
[----:B------:R-:W-:Y:S01]  /*65c0*/  UMOV UR5, UR9 ;  /* 0x0000000900057c82 */ /* 0x000fe20008000000 */
[----:B------:R-:W-:Y:S02]  /*65d0*/  UIMAD.WIDE.U32 UR8, UR4, UR40, URZ ;  /* 0x00000028040872a5 */ /* 0x000fe4000f8e00ff */
[----:B------:R-:W-:Y:S03]  /*65e0*/  USHF.R.U32.HI UR6, URZ, UR12, UR5 ;  /* 0x0000000cff067299 */ /* 0x000fe60008011605 */
[----:B------:R-:W-:Y:S01]  /*65f0*/  UMOV UR5, UR11 ;  /* 0x0000000b00057c82 */ /* 0x000fe20008000000 */
[----:B------:R-:W-:Y:S02]  /*6600*/  UIMAD.WIDE.U32 UR10, UR7, UR40, URZ ;  /* 0x00000028070a72a5 */ /* 0x000fe4000f8e00ff */
[----:B------:R-:W-:Y:S02]  /*6610*/  USHF.R.U32.HI UR12, URZ, UR57, UR5 ;  /* 0x00000039ff0c7299 */ /* 0x000fe40008011605 */
[----:B------:R-:W-:Y:S01]  /*6620*/  USEL UR6, UR37, UR6, !UP0 ;  /* 0x0000000625067287 */ /* 0x000fe2000c000000 */
[----:B------:R-:W-:Y:S02]  /*6630*/  UMOV UR5, UR9 ;  /* 0x0000000900057c82 */ /* 0x000fe40008000000 */
[----:B------:R-:W-:Y:S01]  /*6640*/  UMOV UR10, UR11 ;  /* 0x0000000b000a7c82 */ /* 0x000fe20008000000 */
[----:B------:R-:W-:Y:S02]  /*6650*/  @UP2 USHF.R.U32.HI UR4, URZ, UR41, UR5 ;  /* 0x00000029ff042299 */ /* 0x000fe40008011605 */
[----:B------:R-:W-:Y:S02]  /*6660*/  @UP2 USHF.R.U32.HI UR7, URZ, UR41, UR10 ;  /* 0x00000029ff072299 */ /* 0x000fe4000801160a */
[----:B------:R-:W-:Y:S02]  /*6670*/  UIMAD UR4, UR45, UR4, URZ ;  /* 0x000000042d0472a4 */ /* 0x000fe4000f8e02ff */
[----:B------:R-:W-:Y:S02]  /*6680*/  UIMAD.WIDE.U32 UR10, UR6, UR40, URZ ;  /* 0x00000028060a72a5 */ /* 0x000fe4000f8e00ff */
[----:B------:R-:W-:Y:S02]  /*6690*/  USEL UR5, UR38, UR12, !UP1 ;  /* 0x0000000c26057287 */ /* 0x000fe4000c800000 */
[----:B------:R-:W-:Y:S02]  /*66a0*/  UIMAD UR8, UR45, UR7, URZ ;  /* 0x000000072d0872a4 */ /* 0x000fe4000f8e02ff */
[----:B------:R-:W-:Y:S03]  /*66b0*/  UISETP.GE.AND UP0, UPT, UR6, UR4, UPT ;  /* 0x000000040600728c */ /* 0x000fe6000bf06270 */
[----:B------:R-:W-:Y:S01]  /*66c0*/  UMOV UR4, UR11 ;  /* 0x0000000b00047c82 */ /* 0x000fe20008000000 */
[----:B------:R-:W-:Y:S02]  /*66d0*/  UISETP.GE.OR UP0, UPT, UR5, UR8, UP0 ;  /* 0x000000080500728c */ /* 0x000fe40008706670 */
[----:B------:R-:W-:Y:S02]  /*66e0*/  USHF.R.U32.HI UR4, URZ, UR41, UR4 ;  /* 0x00000029ff047299 */ /* 0x000fe40008011604 */
[----:B------:R-:W-:Y:S02]  /*66f0*/  UIMAD.WIDE.U32 UR8, UR5, UR40, URZ ;  /* 0x00000028050872a5 */ /* 0x000fe4000f8e00ff */
[----:B------:R-:W-:Y:S02]  /*6700*/  USEL UR11, UR6, UR4, !UP2 ;  /* 0x00000004060b7287 */ /* 0x000fe4000d000000 */
[----:B------:R-:W-:Y:S02]  /*6710*/  UIADD3 UR8, UPT, UPT, -UR5, URZ, URZ ;  /* 0x000000ff05087290 */ /* 0x000fe4000fffe1ff */
[----:B------:R-:W-:Y:S01]  /*6720*/  UIADD3 UR10, UPT, UPT, -UR11, URZ, URZ ;  /* 0x000000ff0b0a7290 */ /* 0x000fe2000fffe1ff */
[----:B------:R-:W-:Y:S01]  /*6730*/  @!UP0 UMOV UR4, UR9 ;  /* 0x0000000900048c82 */ /* 0x000fe20008000000 */
[----:B------:R-:W-:Y:S02]  /*6740*/  UIADD3 UR9, UPT, UPT, -UR6, URZ, URZ ;  /* 0x000000ff06097290 */ /* 0x000fe4000fffe1ff */
[----:B------:R-:W-:Y:S02]  /*6750*/  @!UP0 USHF.R.U32.HI UR4, URZ, UR41, UR4 ;  /* 0x00000029ff048299 */ /* 0x000fe40008011604 */
[----:B------:R-:W-:Y:S02]  /*6760*/  UIMAD UR10, UR45, UR10, UR6 ;  /* 0x0000000a2d0a72a4 */ /* 0x000fe4000f8e0206 */
[----:B------:R-:W-:Y:S04]  /*6770*/  @!UP0 USEL UR4, UR5, UR4, !UP2 ;  /* 0x0000000405048287 */ /* 0x000fe8000d000000 */
[----:B------:R-:W-:Y:S02]  /*6780*/  @!UP0 UIMAD UR10, UR7, UR10, UR4 ;  /* 0x0000000a070a82a4 */ /* 0x000fe4000f8e0204 */
[----:B------:R-:W-:Y:S02]  /*6790*/  @!UP0 UIADD3 UR11, UPT, UPT, UR11, -UR4, URZ ;  /* 0x800000040b0b8290 */ /* 0x000fe4000fffe0ff */
[----:B------:R-:W-:Y:S02]  /*67a0*/  UIMAD UR7, UR42, UR8, UR38 ;  /* 0x000000082a0772a4 */ /* 0x000fe4000f8e0226 */
[----:B------:R-:W-:Y:S02]  /*67b0*/  @!UP0 UIMAD UR6, UR11, UR45, UR5 ;  /* 0x0000002d0b0682a4 */ /* 0x000fe4000f8e0205 */
[----:B------:R-:W-:Y:S01]  /*67c0*/  UIMAD UR4, UR58, UR9, UR37 ;  /* 0x000000093a0472a4 */ /* 0x000fe2000f8e0225 */
[----:B------:R-:W-:Y:S02]  /*67d0*/  @!UP0 UMOV UR5, UR10 ;  /* 0x0000000a00058c82 */ /* 0x000fe40008000000 */
[----:B------:R-:W-:Y:S02]  /*67e0*/  UIMAD UR38, UR5, UR42, UR7 ;  /* 0x0000002a052672a4 */ /* 0x000fe4000f8e0207 */
[----:B------:R-:W-:Y:S11]  /*67f0*/  UIMAD UR37, UR6, UR58, UR4 ;  /* 0x0000003a062572a4 */ /* 0x000ff6000f8e0204 */
[----:B------:R-:W-:Y:S01]  /*6800*/  @!UPT UIADD3 URZ, UPT, UPT, URZ, URZ, URZ ;  /* 0x000000fffffff290 */ /* 0x000fe2000fffe0ff */
.L_x_110:
[----:B------:R-:W-:Y:S01]  /*6810*/  UISETP.NE.AND UP0, UPT, UR39, 0x1, UPT ;  /* 0x000000012700788c */ /* 0x000fe2000bf05270 */
[----:B------:R-:W-:Y:S01]  /*6820*/  LOP3.LUT P0, RZ, R56, 0x1b0, RZ, 0xc0, !PT ;  /* 0x000001b038ff7812 */ /* 0x000fe2000780c0ff */
[----:B------:R-:W-:Y:S01]  /*6830*/  USHF.L.U32 UR50, UR32, 0x7, URZ ;  /* 0x0000000720327899 */ /* 0x000fe200080006ff */
[----:B------:R-:W-:Y:S01]  /*6840*/  BSSY.RECONVERGENT B6, `(.L_x_111) ;  /* 0x0000034000067945 */ /* 0x000fe20003800200 */
[----:B------:R-:W-:Y:S01]  /*6850*/  USHF.L.U32 UR49, UR34, 0x7, URZ ;  /* 0x0000000722317899 */ /* 0x000fe200080006ff */
[----:B------:R-:W-:Y:S06]  /*6860*/  IADD3 R58, PT, PT, R58, 0x1, RZ ;  /* 0x000000013a3a7810 */ /* 0x000fec0007ffe0ff */
[----:B------:R-:W2:Y:S01]  /*6870*/  @!UP0 LDCU.128 UR12, c[0x0][0xb10] ;  /* 0x00016200ff0c87ac */ /* 0x000ea20008000c00 */
[----:B------:R-:W3:Y:S01]  /*6880*/  @!UP0 LDCU UR5, c[0x0][0xb0c] ;  /* 0x00016180ff0587ac */ /* 0x000ee20008000800 */
[----:B------:R-:W4:Y:S01]  /*6890*/  @!UP0 LDCU UR10, c[0x0][0xb20] ;  /* 0x00016400ff0a87ac */ /* 0x000f220008000800 */
[----:B--2---:R-:W-:Y:S02]  /*68a0*/  UIMAD.WIDE.U32 UR8, UR38, UR12, URZ ;  /* 0x0000000c260872a5 */ /* 0x004fe4000f8e00ff */
[----:B------:R-:W-:Y:S02]  /*68b0*/  UIMAD.WIDE.U32 UR6, UR37, UR15, URZ ;  /* 0x0000000f250672a5 */ /* 0x000fe4000f8e00ff */
[----:B------:R-:W-:Y:S03]  /*68c0*/  @!UP0 UISETP.NE.AND UP1, UPT, UR14, 0x1, UPT ;  /* 0x000000010e00888c */ /* 0x000fe6000bf25270 */
[----:B------:R-:W-:Y:S01]  /*68d0*/  @!UP0 UMOV UR4, UR9 ;  /* 0x0000000900048c82 */ /* 0x000fe20008000000 */
[----:B---3--:R-:W-:Y:S02]  /*68e0*/  @!UP0 UISETP.NE.AND UP2, UPT, UR5, 0x1, UPT ;  /* 0x000000010500888c */ /* 0x008fe4000bf45270 */
[----:B------:R-:W-:Y:S01]  /*68f0*/  @!UP0 USHF.R.U32.HI UR4, URZ, UR13, UR4 ;  /* 0x0000000dff048299 */ /* 0x000fe20008011604 */
[----:B------:R-:W-:Y:S02]  /*6900*/  @!UP0 UMOV UR6, UR7 ;  /* 0x0000000700068c82 */ /* 0x000fe40008000000 */
[----:B----4-:R-:W-:Y:S02]  /*6910*/  @!UP0 USHF.R.U32.HI UR6, URZ, UR10, UR6 ;  /* 0x0000000aff068299 */ /* 0x010fe40008011606 */
[----:B------:R-:W-:Y:S02]  /*6920*/  @!UP0 USEL UR7, UR38, UR4, !UP2 ;  /* 0x0000000426078287 */ /* 0x000fe4000d000000 */
[----:B------:R-:W-:Y:S04]  /*6930*/  @!UP0 USEL UR6, UR37, UR6, !UP1 ;  /* 0x0000000625068287 */ /* 0x000fe8000c800000 */
[----:B------:R-:W-:Y:S02]  /*6940*/  @!UP0 UIADD3 UR4, UPT, UPT, -UR7, UR6, URZ ;  /* 0x0000000607048290 */ /* 0x000fe4000fffe1ff */
[----:B------:R-:W-:Y:S02]  /*6950*/  @!UP0 UIADD3 UR6, UPT, UPT, UR7, -UR6, URZ ;  /* 0x8000000607068290 */ /* 0x000fe4000fffe0ff */
[----:B------:R-:W-:Y:S02]  /*6960*/  @!UP0 UIMAD UR38, UR4, UR5, UR38 ;  /* 0x00000005042682a4 */ /* 0x000fe4000f8e0226 */
[----:B------:R-:W-:Y:S01]  /*6970*/  @!UP0 UIMAD UR37, UR6, UR14, UR37 ;  /* 0x0000000e062582a4 */ /* 0x000fe2000f8e0225 */
[----:B------:R-:W-:Y:S11]  /*6980*/  @!P0 BRA `(.L_x_112) ;  /* 0x00000000007c8947 */ /* 0x000ff60003800000 */
[----:B------:R-:W2:Y:S01]  /*6990*/  LDCU.64 UR8, c[0x4][0x80] ;  /* 0x01001000ff0877ac */ /* 0x000ea20008000a00 */
[----:B------:R-:W-:Y:S01]  /*69a0*/  MOV R2, 0x0 ;  /* 0x0000000000027802 */ /* 0x000fe20000000f00 */
[----:B------:R-:W-:Y:S02]  /*69b0*/  HFMA2 R12, -RZ, RZ, 0, 5.9604644775390625e-08 ;  /* 0x00000001ff0c7431 */ /* 0x000fe400000001ff */
[----:B------:R-:W-:Y:S01]  /*69c0*/  IMAD.MOV.U32 R8, RZ, RZ, 0x70 ;  /* 0x00000070ff087424 */ /* 0x000fe200078e00ff */
[----:B------:R3:W4:Y:S01]  /*69d0*/  LDC.64 R14, c[0x4][R2] ;  /* 0x01000000020e7b82 */ /* 0x0007220000000a00 */
[----:B------:R-:W1:Y:S01]  /*69e0*/  LDCU.64 UR6, c[0x4][0x88] ;  /* 0x01001100ff0677ac */ /* 0x000e620008000a00 */
[----:B------:R-:W-:Y:S01]  /*69f0*/  IMAD.MOV.U32 R13, RZ, RZ, RZ ;  /* 0x000000ffff0d7224 */ /* 0x000fe200078e00ff */
[----:B------:R-:W1:Y:S01]  /*6a00*/  LDCU.64 UR4, c[0x4][0x8] ;  /* 0x01000100ff0477ac */ /* 0x000e620008000a00 */
[----:B--2---:R-:W-:Y:S01]  /*6a10*/  MOV R5, UR9 ;  /* 0x0000000900057c02 */ /* 0x004fe20008000f00 */
[----:B------:R-:W-:Y:S01]  /*6a20*/  IMAD.U32 R4, RZ, RZ, UR8 ;  /* 0x00000008ff047e24 */ /* 0x000fe2000f8e00ff */
[----:B-1----:R-:W-:Y:S01]  /*6a30*/  MOV R7, UR7 ;  /* 0x0000000700077c02 */ /* 0x002fe20008000f00 */
[----:B------:R-:W-:Y:S01]  /*6a40*/  IMAD.U32 R6, RZ, RZ, UR6 ;  /* 0x00000006ff067e24 */ /* 0x000fe2000f8e00ff */
[----:B------:R-:W-:Y:S01]  /*6a50*/  MOV R11, UR5 ;  /* 0x00000005000b7c02 */ /* 0x000fe20008000f00 */
[----:B------:R-:W-:Y:S02]  /*6a60*/  IMAD.U32 R10, RZ, RZ, UR4 ;  /* 0x00000004ff0a7e24 */ /* 0x000fe4000f8e00ff */
[----:B------:R-:W-:Y:S07]  /*6a70*/  LEPC R20, `(.L_x_113) ;  /* 0x000000001014794e */ /* 0x000fee0000000000 */
[----:B---345:R-:W-:Y:S05]  /*6a80*/  CALL.ABS.NOINC R14 ;  /* 0x000000000e007343 */ /* 0x038fea0003c00000 */
.L_x_113:
[----:B------:R-:W1:Y:S01]  /*6a90*/  LDCU.64 UR8, c[0x4][0x80] ;  /* 0x01001000ff0877ac */ /* 0x000e620008000a00 */
[----:B------:R-:W2:Y:S01]  /*6aa0*/  LDC.64 R2, c[0x4][R2] ;  /* 0x0100000002027b82 */ /* 0x000ea20000000a00 */
[----:B------:R-:W-:Y:S02]  /*6ab0*/  HFMA2 R12, -RZ, RZ, 0, 5.9604644775390625e-08 ;  /* 0x00000001ff0c7431 */ /* 0x000fe400000001ff */
[----:B------:R-:W-:Y:S02]  /*6ac0*/  IMAD.MOV.U32 R8, RZ, RZ, 0x70 ;  /* 0x00000070ff087424 */ /* 0x000fe400078e00ff */
[----:B------:R-:W-:Y:S01]  /*6ad0*/  IMAD.MOV.U32 R13, RZ, RZ, RZ ;  /* 0x000000ffff0d7224 */ /* 0x000fe200078e00ff */
[----:B------:R-:W3:Y:S01]  /*6ae0*/  LDCU.64 UR6, c[0x4][0x88] ;  /* 0x01001100ff0677ac */ /* 0x000ee20008000a00 */
[----:B------:R-:W4:Y:S01]  /*6af0*/  LDCU.64 UR4, c[0x4][0x8] ;  /* 0x01000100ff0477ac */ /* 0x000f220008000a00 */
[----:B-1----:R-:W-:Y:S02]  /*6b00*/  MOV R4, UR8 ;  /* 0x0000000800047c02 */ /* 0x002fe40008000f00 */
[----:B------:R-:W-:Y:S02]  /*6b10*/  MOV R5, UR9 ;  /* 0x0000000900057c02 */ /* 0x000fe40008000f00 */
[----:B---3--:R-:W-:Y:S01]  /*6b20*/  MOV R7, UR7 ;  /* 0x0000000700077c02 */ /* 0x008fe20008000f00 */
[----:B------:R-:W-:Y:S01]  /*6b30*/  IMAD.U32 R6, RZ, RZ, UR6 ;  /* 0x00000006ff067e24 */ /* 0x000fe2000f8e00ff */
[----:B----4-:R-:W-:Y:S01]  /*6b40*/  MOV R11, UR5 ;  /* 0x00000005000b7c02 */ /* 0x010fe20008000f00 */
[----:B------:R-:W-:Y:S02]  /*6b50*/  IMAD.U32 R10, RZ, RZ, UR4 ;  /* 0x00000004ff0a7e24 */ /* 0x000fe4000f8e00ff */
[----:B------:R-:W-:Y:S07]  /*6b60*/  LEPC R20, `(.L_x_112) ;  /* 0x000000001014794e */ /* 0x000fee0000000000 */
[----:B--2---:R-:W-:Y:S05]  /*6b70*/  CALL.ABS.NOINC R2 ;  /* 0x0000000002007343 */ /* 0x004fea0003c00000 */
.L_x_112:
[----:B------:R-:W-:Y:S05]  /*6b80*/  BSYNC.RECONVERGENT B6 ;  /* 0x0000000000067941 */ /* 0x000fea0003800200 */
.L_x_111:
[----:B------:R-:W-:Y:S02]  /*6b90*/  R2UR UR6, R55 ;  /* 0x00000000370672ca */ /* 0x000fe400000e0000 */
[----:B------:R-:W-:Y:S02]  /*6ba0*/  R2UR UR5, R68 ;  /* 0x00000000440572ca */ /* 0x000fe400000e0000 */
[----:B------:R-:W-:Y:S02]  /*6bb0*/  R2UR UR4, R67 ;  /* 0x00000000430472ca */ /* 0x000fe400000e0000 */
[----:B------:R-:W-:Y:S02]  /*6bc0*/  ISETP.NE.U32.AND P4, PT, R50, RZ, PT ;  /* 0x000000ff3200720c */ /* 0x000fe40003f85070 */
[----:B------:R-:W-:Y:S02]  /*6bd0*/  ISETP.NE.U32.AND P2, PT, RZ, UR60, PT ;  /* 0x0000003cff007c0c */ /* 0x000fe4000bf45070 */
[----:B------:R-:W-:Y:S02]  /*6be0*/  ISETP.NE.AND.EX P4, PT, R51, RZ, PT, P4 ;  /* 0x000000ff3300720c */ /* 0x000fe40003f85340 */
[----:B------:R-:W-:Y:S01]  /*6bf0*/  ISETP.NE.AND.EX P2, PT, RZ, UR61, PT, P2 ;  /* 0x0000003dff007c0c */ /* 0x000fe2000bf45320 */
[----:B------:R-:W-:Y:S02]  /*6c00*/  UISETP.NE.AND UP2, UPT, UR6, URZ, UPT ;  /* 0x000000ff0600728c */ /* 0x000fe4000bf45270 */
[----:B------:R-:W-:Y:S04]  /*6c10*/  UISETP.NE.U32.AND UP0, UPT, UR5, URZ, UPT ;  /* 0x000000ff0500728c */ /* 0x000fe8000bf05070 */
[----:B------:R-:W-:Y:S01]  /*6c20*/  UISETP.NE.AND.EX UP1, UPT, UR4, URZ, UPT, UP0 ;  /* 0x000000ff0400728c */ /* 0x000fe2000bf25300 */
[----:B------:R-:W-:Y:S01]  /*6c30*/  PLOP3.LUT P1, PT, PT, PT, UP2, 0x80, 0x8 ;  /* 0x000000000008781c */ /* 0x000fe20003f2f028 */
[----:B------:R-:W-:Y:S03]  /*6c40*/  UPLOP3.LUT UP0, UPT, UPT, UPT, UPT, 0x40, 0x4 ;  /* 0x000000000004789c */ /* 0x000fe60003f0e870 */
[----:B------:R-:W-:Y:S06]  /*6c50*/  @UP2 UPLOP3.LUT UP0, UPT, UPT, UPT, UP1, 0x80, 0x8 ;  /* 0x000000000008289c */ /* 0x000fec0003f0f010 */
[----:B------:R-:W-:Y:S01]  /*6c60*/  PLOP3.LUT P0, PT, PT, PT, UP0, 0x80, 0x8 ;  /* 0x000000000008781c */ /* 0x000fe20003f0f008 */
[----:B------:R-:W-:Y:S01]  /*6c70*/  @!UPT UIADD3 URZ, UPT, UPT, URZ, URZ, URZ ;  /* 0x000000fffffff290 */ /* 0x000fe2000fffe0ff */
[----:B------:R-:W-:Y:S11]  /*6c80*/  BRA.U !UP1, `(.L_x_114) ;  /* 0x0000000109407547 */ /* 0x000ff6000b800000 */
[----:B------:R-:W-:Y:S01]  /*6c90*/  UISETP.NE.U32.AND UP0, UPT, UR60, URZ, UPT ;  /* 0x000000ff3c00728c */ /* 0x000fe2000bf05070 */
[----:B------:R-:W-:Y:S01]  /*6ca0*/  R2UR UR6, R68 ;  /* 0x00000000440672ca */ /* 0x000fe200000e0000 */
[----:B------:R-:W2:Y:S01]  /*6cb0*/  LDCU.64 UR8, c[0x0][0x358] ;  /* 0x00006b00ff0877ac */ /* 0x000ea20008000a00 */
[----:B------:R-:W-:Y:S02]  /*6cc0*/  HFMA2 R26, -RZ, RZ, 0, 5.9604644775390625e-08 ;  /* 0x00000001ff1a7431 */ /* 0x000fe400000001ff */
[----:B-1----:R-:W-:Y:S01]  /*6cd0*/  IMAD.MOV.U32 R0, RZ, RZ, 0x1 ;  /* 0x00000001ff007424 */ /* 0x002fe200078e00ff */
[----:B------:R-:W-:Y:S06]  /*6ce0*/  UISETP.NE.AND.EX UP0, UPT, UR61, URZ, UPT, UP0 ;  /* 0x000000ff3d00728c */ /* 0x000fec000bf05300 */
[----:B------:R-:W-:Y:S05]  /*6cf0*/  PLOP3.LUT P3, PT, PT, PT, UP0, 0x80, 0x8 ;  /* 0x000000000008781c */ /* 0x000fea0003f6f008 */
[----:B------:R-:W1:Y:S01]  /*6d00*/  @UP0 LDCU.64 UR4, c[0x0][0x888] ;  /* 0x00011100ff0407ac */ /* 0x000e620008000a00 */
[----:B------:R-:W-:Y:S07]  /*6d10*/  @UP0 UIMAD UR6, UR36, UR6, URZ ;  /* 0x00000006240602a4 */ /* 0x000fee000f8e02ff */
[----:B------:R-:W-:Y:S01]  /*6d20*/  @!P3 PRMT R26, R0, 0x7610, R26 ;  /* 0x00007610001ab816 */ /* 0x000fe2000000001a */
[----:B-1----:R-:W-:Y:S06]  /*6d30*/  @UP0 UIMAD.WIDE UR4, UR6, 0x4, UR4 ;  /* 0x00000004060408a5 */ /* 0x002fec000f8e0204 */
[----:B------:R-:W-:Y:S02]  /*6d40*/  IMAD.U32 R2, RZ, RZ, UR4 ;  /* 0x00000004ff027e24 */ /* 0x000fe4000f8e00ff */
[----:B------:R-:W-:Y:S03]  /*6d50*/  IMAD.U32 R3, RZ, RZ, UR5 ;  /* 0x00000005ff037e24 */ /* 0x000fe6000f8e00ff */
[----:B------:R-:W1:Y:S02]  /*6d60*/  @!UP0 LDCU UR4, c[0x0][0x880] ;  /* 0x00011000ff0487ac */ /* 0x000e640008000800 */
[----:B--2--5:R2:W5:Y:S02]  /*6d70*/  @P3 LDG.E R27, desc[UR8][R2.64] ;  /* 0x00000008021b3981 */ /* 0x024564000c1e1900 */
[----:B-12---:R-:W-:Y:S02]  /*6d80*/  @!P3 MOV R27, UR4 ;  /* 0x00000004001bbc02 */ /* 0x006fe40008000f00 */
.L_x_114:
[----:B------:R-:W-:Y:S05]  /*6d90*/  @!P4 BRA `(.L_x_115) ;  /* 0x000000000024c947 */ /* 0x000fea0003800000 */
[----:B------:R-:W-:Y:S01]  /*6da0*/  ISETP.NE.U32.AND P3, PT, R48, RZ, PT ;  /* 0x000000ff3000720c */ /* 0x000fe20003f65070 */
[----:B------:R-:W2:Y:S03]  /*6db0*/  LDCU.64 UR4, c[0x0][0x358] ;  /* 0x00006b00ff0477ac */ /* 0x000ea60008000a00 */
[----:B------:R-:W-:Y:S11]  /*6dc0*/  ISETP.NE.AND.EX P3, PT, R49, RZ, PT, P3 ;  /* 0x000000ff3100720c */ /* 0x000ff60003f65330 */
[----:B------:R-:W-:Y:S02]  /*6dd0*/  @!UPT UIADD3 URZ, UPT, UPT, URZ, URZ, URZ ;  /* 0x000000fffffff290 */ /* 0x000fe4000fffe0ff */
[----:B------:R-:W3:Y:S01]  /*6de0*/  @P3 LDC.64 R2, c[0x0][0x8a8] ;  /* 0x00022a00ff023b82 */ /* 0x000ee20000000a00 */
[----:B-1----:R-:W-:Y:S04]  /*6df0*/  @P3 IMAD R0, R50, UR36, RZ ;  /* 0x0000002432003c24 */ /* 0x002fe8000f8e02ff */
[----:B---3--:R-:W-:Y:S05]  /*6e00*/  @P3 IMAD.WIDE R2, R0, 0x4, R2 ;  /* 0x0000000400023825 */ /* 0x008fea00078e0202 */
[----:B--2--5:R2:W5:Y:S02]  /*6e10*/  @P3 LDG.E R24, desc[UR4][R2.64] ;  /* 0x0000000402183981 */ /* 0x024564000c1e1900 */
[----:B--2---:R-:W3:Y:S02]  /*6e20*/  @!P3 LDC R24, c[0x0][0x8a0] ;  /* 0x00022800ff18bb82 */ /* 0x004ee40000000800 */
.L_x_115:
[----:B-----5:R-:W-:Y:S01]  /*6e30*/  FSETP.NEU.AND P3, PT, R27, RZ, PT ;  /* 0x000000ff1b00720b */ /* 0x020fe20003f6d000 */
[----:B------:R-:W-:Y:S01]  /*6e40*/  BSSY B1, `(.L_x_116) ;  /* 0x0000038000017945 */ /* 0x000fe20003800000 */
[----:B------:R-:W-:Y:S01]  /*6e50*/  SEL R3, RZ, 0xffffffff, P2 ;  /* 0xffffffffff037807 */ /* 0x000fe20001000000 */
[----:B------:R-:W-:Y:S01]  /*6e60*/  IMAD.MOV.U32 R74, RZ, RZ, 0x1 ;  /* 0x00000001ff4a7424 */ /* 0x000fe200078e00ff */
[----:B------:R-:W-:Y:S01]  /*6e70*/  @P1 LOP3.LUT P2, RZ, R26, 0xff, RZ, 0xc0, !PT ;  /* 0x000000ff1aff1812 */ /* 0x000fe2000784c0ff */
[C---:B------:R-:W-:Y:S01]  /*6e80*/  IMAD R25, R22.reuse, 0x80, R23 ;  /* 0x0000008016197824 */ /* 0x040fe200078e0217 */
[----:B-1----:R-:W-:Y:S01]  /*6e90*/  @P1 SEL R0, RZ, 0xffffffff, P3 ;  /* 0xffffffffff001807 */ /* 0x002fe20001800000 */
[----:B------:R-:W-:Y:S01]  /*6ea0*/  IMAD R59, R65, -0x10, R63 ;  /* 0xfffffff0413b7824 */ /* 0x000fe200078e023f */
[----:B------:R-:W-:Y:S01]  /*6eb0*/  LEA R71, R22, UR43, 0x3 ;  /* 0x0000002b16477c11 */ /* 0x000fe2000f8e18ff */
[----:B------:R-:W-:Y:S01]  /*6ec0*/  IMAD.MOV.U32 R73, RZ, RZ, RZ ;  /* 0x000000ffff497224 */ /* 0x000fe200078e00ff */
[C---:B------:R-:W-:Y:S02]  /*6ed0*/  @P0 SEL R0, R3.reuse, R0, !P2 ;  /* 0x0000000003000207 */ /* 0x040fe40005000000 */
[----:B------:R-:W-:Y:S02]  /*6ee0*/  CS2R R46, SRZ ;  /* 0x00000000002e7805 */ /* 0x000fe4000001ff00 */
[----:B------:R-:W-:Y:S02]  /*6ef0*/  PLOP3.LUT P2, PT, PT, PT, UP1, 0x80, 0x8 ;  /* 0x000000000008781c */ /* 0x000fe40003f4f018 */
[----:B------:R-:W-:Y:S02]  /*6f00*/  CS2R R44, SRZ ;  /* 0x00000000002c7805 */ /* 0x000fe4000001ff00 */
[----:B------:R-:W-:Y:S02]  /*6f10*/  @P1 LOP3.LUT R0, R0, 0x1, RZ, 0xc0, !PT ;  /* 0x0000000100001812 */ /* 0x000fe400078ec0ff */
[----:B------:R-:W-:Y:S02]  /*6f20*/  CS2R R42, SRZ ;  /* 0x00000000002a7805 */ /* 0x000fe4000001ff00 */
[----:B------:R-:W-:Y:S02]  /*6f30*/  LOP3.LUT P4, R57, R26, 0xff, RZ, 0xc0, !PT ;  /* 0x000000ff1a397812 */ /* 0x000fe4000788c0ff */
[----:B------:R-:W-:Y:S02]  /*6f40*/  CS2R R40, SRZ ;  /* 0x0000000000287805 */ /* 0x000fe4000001ff00 */
[----:B------:R-:W-:Y:S02]  /*6f50*/  ISETP.NE.U32.OR P5, PT, R0, 0x1, !P1 ;  /* 0x000000010000780c */ /* 0x000fe40004fa5470 */
[----:B------:R-:W-:Y:S02]  /*6f60*/  CS2R R38, SRZ ;  /* 0x0000000000267805 */ /* 0x000fe4000001ff00 */
[----:B------:R-:W-:Y:S02]  /*6f70*/  SEL R2, RZ, 0xffffffff, P3 ;  /* 0xffffffffff027807 */ /* 0x000fe40001800000 */
[----:B------:R-:W-:Y:S02]  /*6f80*/  CS2R R36, SRZ ;  /* 0x0000000000247805 */ /* 0x000fe4000001ff00 */
[----:B------:R-:W-:Y:S02]  /*6f90*/  P2R R70, PR, RZ, 0x20 ;  /* 0x00000020ff467803 */ /* 0x000fe40000000000 */
[----:B------:R-:W-:Y:S02]  /*6fa0*/  CS2R R34, SRZ ;  /* 0x0000000000227805 */ /* 0x000fe4000001ff00 */
[----:B------:R-:W-:Y:S02]  /*6fb0*/  CS2R R32, SRZ ;  /* 0x0000000000207805 */ /* 0x000fe4000001ff00 */
[----:B------:R-:W-:Y:S04]  /*6fc0*/  @P2 SEL R2, R3, R2, !P4 ;  /* 0x0000000203022207 */ /* 0x000fe80006000000 */
[----:B------:R-:W-:Y:S02]  /*6fd0*/  LOP3.LUT R2, R2, 0x1, RZ, 0xc0, !PT ;  /* 0x0000000102027812 */ /* 0x000fe400078ec0ff */
[----:B------:R-:W-:Y:S02]  /*6fe0*/  @P5 SHF.L.U32 R0, RZ, 0x1f, RZ ;  /* 0x0000001fff005819 */ /* 0x000fe400000006ff */
[----:B------:R-:W-:Y:S02]  /*6ff0*/  ISETP.NE.U32.AND P2, PT, R2, 0x1, PT ;  /* 0x000000010200780c */ /* 0x000fe40003f45070 */
[----:B------:R1:W2:Y:S02]  /*7000*/  @P5 SYNCS.PHASECHK.TRANS64.TRYWAIT P1, [UR43+0x80], R0 ;  /* 0x00008000ff0055a7 */ /* 0x0002a4000802112b */
[----:B------:R-:W-:Y:S02]  /*7010*/  P2R R75, PR, RZ, 0x4 ;  /* 0x00000004ff4b7803 */ /* 0x000fe40000000000 */
[----:B-1----:R-:W-:Y:S04]  /*7020*/  SHF.L.U32 R0, R61, 0x1f, RZ ;  /* 0x0000001f3d007819 */ /* 0x002fe800000006ff */
[----:B------:R1:W4:Y:S01]  /*7030*/  SYNCS.PHASECHK.TRANS64.TRYWAIT P0, [R71+URZ+0xf0], R0 ;  /* 0x0000f000470075a7 */ /* 0x00032200080011ff */
[----:B--2---:R-:W-:Y:S01]  /*7040*/  @P5 SEL R74, RZ, 0x1, !P1 ;  /* 0x00000001ff4a5807 */ /* 0x004fe20004800000 */
[----:B-1----:R-:W-:Y:S06]  /*7050*/  @!P5 BRA `(.L_x_117) ;  /* 0x000000000058d947 */ /* 0x002fec0003800000 */
[----:B------:R-:W-:Y:S01]  /*7060*/  IMAD.MOV.U32 R46, RZ, RZ, RZ ;  /* 0x000000ffff2e7224 */ /* 0x000fe200078e00ff */
[----:B------:R-:W-:Y:S01]  /*7070*/  ISETP.NE.AND P1, PT, R74, RZ, PT ;  /* 0x000000ff4a00720c */ /* 0x000fe20003f25270 */
[----:B------:R-:W-:Y:S01]  /*7080*/  BSSY B0, `(.L_x_118) ;  /* 0x000000c000007945 */ /* 0x000fe20003800000 */
[----:B------:R-:W-:Y:S02]  /*7090*/  CS2R R34, SRZ ;  /* 0x0000000000227805 */ /* 0x000fe4000001ff00 */
[----:B------:R-:W-:Y:S02]  /*70a0*/  CS2R R32, SRZ ;  /* 0x0000000000207805 */ /* 0x000fe4000001ff00 */
[----:B------:R-:W-:Y:S02]  /*70b0*/  CS2R R38, SRZ ;  /* 0x0000000000267805 */ /* 0x000fe4000001ff00 */
[----:B------:R-:W-:Y:S02]  /*70c0*/  CS2R R36, SRZ ;  /* 0x0000000000247805 */ /* 0x000fe4000001ff00 */
[----:B------:R-:W-:Y:S02]  /*70d0*/  CS2R R42, SRZ ;  /* 0x00000000002a7805 */ /* 0x000fe4000001ff00 */
[----:B------:R-:W-:Y:S02]  /*70e0*/  CS2R R40, SRZ ;  /* 0x0000000000287805 */ /* 0x000fe4000001ff00 */
[----:B------:R-:W-:Y:S01]  /*70f0*/  CS2R R44, SRZ ;  /* 0x00000000002c7805 */ /* 0x000fe2000001ff00 */
[----:B------:R-:W-:Y:S06]  /*7100*/  @P1 BRA `(.L_x_119) ;  /* 0x00000000000c1947 */ /* 0x000fec0003800000 */
[----:B------:R-:W-:Y:S04]  /*7110*/  SHF.L.U32 R3, RZ, 0x1f, RZ ;  /* 0x0000001fff037819 */ /* 0x000fe800000006ff */
[----:B------:R-:W1:Y:S02]  /*7120*/  SYNCS.PHASECHK.TRANS64.TRYWAIT P1, [UR43+0x80], R3 ;  /* 0x00008003ff0075a7 */ /* 0x000e64000802112b */
[----:B-1----:R-:W-:Y:S05]  /*7130*/  @!P1 BRA `(.L_x_120) ;  /* 0x0000004c001c9947 */ /* 0x002fea0003800000 */
.L_x_119:
[----:B------:R-:W-:Y:S05]  /*7140*/  BSYNC B0 ;  /* 0x0000000000007941 */ /* 0x000fea0003800000 */
.L_x_118:
[----:B------:R-:W-:Y:S01]  /*7150*/  ISETP.NE.AND P1, PT, R75, RZ, PT ;  /* 0x000000ff4b00720c */ /* 0x000fe20003f25270 */
[----:B------:R-:W-:Y:S11]  /*7160*/  HFMA2 R73, -RZ, RZ, 0, 5.9604644775390625e-08 ;  /* 0x00000001ff497431 */ /* 0x000ff600000001ff */
[----:B------:R-:W-:Y:S01]  /*7170*/  @!UPT UIADD3 URZ, UPT, UPT, URZ, URZ, URZ ;  /* 0x000000fffffff290 */ /* 0x000fe2000fffe0ff */
[----:B------:R2:W1:Y:S04]  /*7180*/  @P1 LDS.128 R32, [R64] ;  /* 0x0000000040201984 */ /* 0x0004680000000c00 */
[----:B------:R2:W1:Y:S04]  /*7190*/  @P1 LDS.128 R36, [R63+0x10] ;  /* 0x000010003f241984 */ /* 0x0004680000000c00 */
[----:B------:R2:W1:Y:S04]  /*71a0*/  @P1 LDS.128 R40, [R62+0x20] ;  /* 0x000020003e281984 */ /* 0x0004680000000c00 */
[----:B------:R2:W1:Y:S02]  /*71b0*/  @P1 LDS.128 R44, [R59+0x30] ;  /* 0x000030003b2c1984 */ /* 0x0004640000000c00 */
.L_x_117:
[----:B------:R-:W-:Y:S05]  /*71c0*/  BSYNC B1 ;  /* 0x0000000000017941 */ /* 0x000fea0003800000 */
.L_x_116:
[----:B-1----:R-:W-:Y:S04]  /*71d0*/  SHF.R.U32.HI R2, RZ, 0x15, R25 ;  /* 0x00000015ff027819 */ /* 0x002fe80000011619 */
[----:B------:R-:W-:Y:S01]  /*71e0*/  LOP3.LUT P1, RZ, R2, 0x3, R52, 0x48, !PT ;  /* 0x0000000302ff7812 */ /* 0x000fe20007824834 */
[----:B------:R-:W-:Y:S01]  /*71f0*/  @!UPT UIADD3 URZ, UPT, UPT, URZ, URZ, URZ ;  /* 0x000000fffffff290 */ /* 0x000fe2000fffe0ff */
[----:B----4-:R-:W-:Y:S11]  /*7200*/  @P0 BRA `(.L_x_121) ;  /* 0x0000000000080947 */ /* 0x010ff60003800000 */
[----:B------:R-:W1:Y:S02]  /*7210*/  SYNCS.PHASECHK.TRANS64.TRYWAIT P0, [R71+URZ+0xf0], R0 ;  /* 0x0000f000470075a7 */ /* 0x000e6400080011ff */
[----:B-1----:R-:W-:Y:S05]  /*7220*/  @!P0 BRA `(.L_x_122) ;  /* 0x0000004800f88947 */ /* 0x002fea0003800000 */
.L_x_121:
[----:B------:R-:W-:Y:S05]  /*7230*/  @!P1 BRA `(.L_x_123) ;  /* 0x0000000000409947 */ /* 0x000fea0003800000 */
[----:B------:R-:W4:Y:S01]  /*7240*/  LDCU.64 UR8, c[0x4][0x70] ;  /* 0x01000e00ff0877ac */ /* 0x000f220008000a00 */
[----:B------:R-:W-:Y:S01]  /*7250*/  MOV R3, 0x0 ;  /* 0x0000000000037802 */ /* 0x000fe20000000f00 */
[----:B------:R-:W-:Y:S02]  /*7260*/  HFMA2 R12, -RZ, RZ, 0, 5.9604644775390625e-08 ;  /* 0x00000001ff0c7431 */ /* 0x000fe400000001ff */
[----:B------:R-:W-:Y:S02]  /*7270*/  IMAD.MOV.U32 R8, RZ, RZ, 0x192 ;  /* 0x00000192ff087424 */ /* 0x000fe400078e00ff */
[----:B------:R-:W-:Y:S01]  /*7280*/  IMAD.MOV.U32 R13, RZ, RZ, RZ ;  /* 0x000000ffff0d7224 */ /* 0x000fe200078e00ff */
[----:B------:R-:W5:Y:S01]  /*7290*/  LDCU.64 UR6, c[0x4][0x78] ;  /* 0x01000f00ff0677ac */ /* 0x000f620008000a00 */
[----:B------:R-:W1:Y:S01]  /*72a0*/  LDC.64 R2, c[0x4][R3] ;  /* 0x0100000003027b82 */ /* 0x000e620000000a00 */
[----:B------:R-:W2:Y:S01]  /*72b0*/  LDCU.64 UR4, c[0x4][0x10] ;  /* 0x01000200ff0477ac */ /* 0x000ea20008000a00 */
[----:B----4-:R-:W-:Y:S01]  /*72c0*/  MOV R5, UR9 ;  /* 0x0000000900057c02 */ /* 0x010fe20008000f00 */
[----:B------:R-:W-:Y:S01]  /*72d0*/  IMAD.U32 R4, RZ, RZ, UR8 ;  /* 0x00000008ff047e24 */ /* 0x000fe2000f8e00ff */
[----:B-----5:R-:W-:Y:S01]  /*72e0*/  MOV R7, UR7 ;  /* 0x0000000700077c02 */ /* 0x020fe20008000f00 */
[----:B------:R-:W-:Y:S01]  /*72f0*/  IMAD.U32 R6, RZ, RZ, UR6 ;  /* 0x00000006ff067e24 */ /* 0x000fe2000f8e00ff */
[----:B--2---:R-:W-:Y:S01]  /*7300*/  MOV R11, UR5 ;  /* 0x00000005000b7c02 */ /* 0x004fe20008000f00 */
[----:B------:R-:W-:Y:S02]  /*7310*/  IMAD.U32 R10, RZ, RZ, UR4 ;  /* 0x00000004ff0a7e24 */ /* 0x000fe4000f8e00ff */
[----:B------:R-:W-:Y:S07]  /*7320*/  LEPC R20, `(.L_x_123) ;  /* 0x000000001014794e */ /* 0x000fee0000000000 */
[----:B-1-3--:R-:W-:Y:S05]  /*7330*/  CALL.ABS.NOINC R2 ;  /* 0x0000000002007343 */ /* 0x00afea0003c00000 */
.L_x_123:
[----:B------:R-:W-:Y:S05]  /*7340*/  WARPSYNC.ALL ;  /* 0x0000000000007948 */ /* 0x000fea0003800000 */
[----:B------:R-:W-:Y:S01]  /*7350*/  R2UR UR4, R25 ;  /* 0x00000000190472ca */ /* 0x000fe200000e0000 */
[----:B------:R-:W-:Y:S01]  /*7360*/  BSSY.RECONVERGENT B0, `(.L_x_124) ;  /* 0x0000039000007945 */ /* 0x000fe20003800200 */
[----:B------:R-:W-:Y:S11]  /*7370*/  ISETP.NE.AND P0, PT, R66, RZ, PT ;  /* 0x000000ff4200720c */ /* 0x000ff60003f05270 */
[----:B------:R-:W1:Y:S02]  /*7380*/  LDTM.x16 R4, tmem[UR4] ;  /* 0x00000004000479ee */ /* 0x000e640008240000 */
[C---:B-1-3--:R-:W-:Y:S01]  /*7390*/  FMUL R0, R24.reuse, R4 ;  /* 0x0000000418007220 */ /* 0x04afe20000400000 */
[C---:B------:R-:W-:Y:S01]  /*73a0*/  FMUL R2, R24.reuse, R5 ;  /* 0x0000000518027220 */ /* 0x040fe20000400000 */
[C---:B------:R-:W-:Y:S01]  /*73b0*/  FMUL R3, R24.reuse, R6 ;  /* 0x0000000618037220 */ /* 0x040fe20000400000 */
[C---:B------:R-:W-:Y:S01]  /*73c0*/  FMUL R7, R24.reuse, R7 ;  /* 0x0000000718077220 */ /* 0x040fe20000400000 */
[C---:B------:R-:W-:Y:S01]  /*73d0*/  FFMA R28, R27.reuse, R32, R0 ;  /* 0x000000201b1c7223 */ /* 0x040fe20000000000 */
        /* <DEDUP_REMOVED lines=10> */
[----:B------:R1:W-:Y:S01]  /*7480*/  STS.128 [R64], R28 ;  /* 0x0000001c40007388 */ /* 0x0003e20000000c00 */
        /* <DEDUP_REMOVED lines=8> */
[----:B------:R1:W-:Y:S01]  /*7510*/  STS.128 [R63+0x10], R4 ;  /* 0x000010043f007388 */ /* 0x0003e20000000c00 */
[C---:B------:R-:W-:Y:S01]  /*7520*/  FMUL R13, R24.reuse, R17 ;  /* 0x00000011180d7220 */ /* 0x040fe20000400000 */
[C---:B------:R-:W-:Y:S01]  /*7530*/  FFMA R10, R27.reuse, R42, R10 ;  /* 0x0000002a1b0a7223 */ /* 0x040fe2000000000a */
[C---:B------:R-:W-:Y:S01]  /*7540*/  FMUL R14, R24.reuse, R18 ;  /* 0x00000012180e7220 */ /* 0x040fe20000400000 */
[C---:B------:R-:W-:Y:S01]  /*7550*/  FFMA R11, R27.reuse, R43, R15 ;  /* 0x0000002b1b0b7223 */ /* 0x040fe2000000000f */
[----:B------:R-:W-:Y:S01]  /*7560*/  FMUL R19, R24, R19 ;  /* 0x0000001318137220 */ /* 0x000fe20000400000 */
[C---:B------:R-:W-:Y:S01]  /*7570*/  FFMA R12, R27.reuse, R44, R12 ;  /* 0x0000002c1b0c7223 */ /* 0x040fe2000000000c */
[C---:B------:R-:W-:Y:S01]  /*7580*/  FFMA R13, R27.reuse, R45, R13 ;  /* 0x0000002d1b0d7223 */ /* 0x040fe2000000000d */
[C---:B------:R-:W-:Y:S01]  /*7590*/  FFMA R14, R27.reuse, R46, R14 ;  /* 0x0000002e1b0e7223 */ /* 0x040fe2000000000e */
[----:B------:R1:W-:Y:S01]  /*75a0*/  STS.128 [R62+0x20], R8 ;  /* 0x000020083e007388 */ /* 0x0003e20000000c00 */
[----:B------:R-:W-:Y:S05]  /*75b0*/  FFMA R15, R27, R47, R19 ;  /* 0x0000002f1b0f7223 */ /* 0x000fea0000000013 */
[----:B------:R1:W-:Y:S01]  /*75c0*/  STS.128 [R59+0x30], R12 ;  /* 0x0000300c3b007388 */ /* 0x0003e20000000c00 */
[----:B------:R-:W-:Y:S01]  /*75d0*/  @!PT LDS RZ, [RZ] ;  /* 0x00000000fffff984 */ /* 0x000fe20000000800 */
[----:B------:R-:W-:Y:S01]  /*75e0*/  @!PT LDS RZ, [RZ] ;  /* 0x00000000fffff984 */ /* 0x000fe20000000800 */
[----:B------:R-:W-:Y:S01]  /*75f0*/  @!PT LDS RZ, [RZ] ;  /* 0x00000000fffff984 */ /* 0x000fe20000000800 */
[----:B------:R-:W-:Y:S01]  /*7600*/  @!PT LDS RZ, [RZ] ;  /* 0x00000000fffff984 */ /* 0x000fe20000000800 */
[----:B------:R3:W-:Y:S06]  /*7610*/  MEMBAR.ALL.CTA ;  /* 0x0000000000007992 */ /* 0x0007ec0000008000 */
[----:B---3--:R-:W3:Y:S02]  /*7620*/  FENCE.VIEW.ASYNC.S ;  /* 0x00000000000073c6 */ /* 0x008ee40000000000 */
[----:B---3--:R-:W-:Y:S06]  /*7630*/  BAR.SYNC.DEFER_BLOCKING 0x1, 0x80 ;  /* 0x0042000000007b1d */ /* 0x008fec0000010000 */
[----:B------:R-:W-:Y:S05]  /*7640*/  @P0 BRA `(.L_x_125) ;  /* 0x0000000000280947 */ /* 0x000fea0003800000 */
[----:B------:R-:W-:Y:S01]  /*7650*/  UIADD3 UR4, UPT, UPT, UR43, 0x200, URZ ;  /* 0x000002002b047890 */ /* 0x000fe2000fffe0ff */
[----:B------:R-:W-:Y:S05]  /*7660*/  UMOV UR51, UR36 ;  /* 0x0000002400337c82 */ /* 0x000fea0008000000 */
[----:B------:R-:W-:Y:S01]  /*7670*/  MOV R56, UR4 ;  /* 0x0000000400387c02 */ /* 0x000fe20008000f00 */
[----:B------:R-:W-:Y:S03]  /*7680*/  UIADD3 UR4, UP0, UPT, UR54, 0x680, URZ ;  /* 0x0000068036047890 */ /* 0x000fe6000ff1e0ff */
[----:B------:R-:W-:Y:S01]  /*7690*/  R2UR UR48, R56 ;  /* 0x00000000383072ca */ /* 0x000fe200000e0000 */
[----:B------:R-:W-:Y:S11]  /*76a0*/  UIADD3.X UR5, UPT, UPT, URZ, UR55, URZ, UP0, !UPT ;  /* 0x00000037ff057290 */ /* 0x000ff600087fe4ff */
[----:B------:R-:W-:Y:S01]  /*76b0*/  @!UPT UIADD3 URZ, UPT, UPT, URZ, URZ, URZ ;  /* 0x000000fffffff290 */ /* 0x000fe2000fffe0ff */
[----:B------:R3:W-:Y:S01]  /*76c0*/  UTMASTG.3D [UR48], [UR4] ;  /* 0x00000030040073b5 */ /* 0x0007e20008010000 */
[----:B------:R0:W-:Y:S01]  /*76d0*/  UTMACMDFLUSH ;  /* 0x00000000000079b7 */ /* 0x0001e20000000000 */
[----:B---3--:R-:W-:Y:S04]  /*76e0*/  DEPBAR.LE SB0, 0x1 ;  /* 0x000080400000791a */ /* 0x008fe80000000000 */
.L_x_125:
[----:B------:R-:W-:Y:S05]  /*76f0*/  BSYNC.RECONVERGENT B0 ;  /* 0x0000000000007941 */ /* 0x000fea0003800200 */
.L_x_124:
[----:B------:R-:W-:Y:S01]  /*7700*/  BAR.SYNC.DEFER_BLOCKING 0x1, 0x80 ;  /* 0x0042000000007b1d */ /* 0x000fe20000010000 */
[----:B------:R-:W-:Y:S01]  /*7710*/  ISETP.NE.AND P1, PT, R70, RZ, PT ;  /* 0x000000ff4600720c */ /* 0x000fe20003f25270 */
[----:B------:R-:W-:Y:S01]  /*7720*/  UISETP.NE.AND UP0, UPT, UR52, URZ, UPT ;  /* 0x000000ff3400728c */ /* 0x000fe2000bf05270 */
[----:B------:R-:W-:Y:S11]  /*7730*/  LEA R2, R73, UR43, 0x3 ;  /* 0x0000002b49027c11 */ /* 0x000ff6000f8e18ff */
[----:B-1----:R-:W-:Y:S01]  /*7740*/  @P1 SHF.L.U32 R4, RZ, 0x1f, RZ ;  /* 0x0000001fff041819 */ /* 0x002fe200000006ff */
[----:B------:R-:W-:Y:S06]  /*7750*/  BRA.U !UP0, `(.L_x_126) ;  /* 0x0000000108247547 */ /* 0x000fec000b800000 */
[----:B------:R-:W1:Y:S01]  /*7760*/  S2R R0, SR_CgaCtaId ;  /* 0x0000000000007919 */ /* 0x000e620000008800 */
[----:B------:R-:W-:Y:S01]  /*7770*/  IMAD.U32 R3, RZ, RZ, UR47 ;  /* 0x0000002fff037e24 */ /* 0x000fe2000f8e00ff */
[----:B------:R-:W-:Y:S04]  /*7780*/  UIADD3 UR4, UPT, UPT, UR47, 0x1, URZ ;  /* 0x000000012f047890 */ /* 0x000fe8000fffe0ff */
[----:B------:R-:W-:Y:S01]  /*7790*/  @P1 LEA R3, R3, UR43, 0x3 ;  /* 0x0000002b03031c11 */ /* 0x000fe2000f8e18ff */
[----:B------:R-:W-:Y:S04]  /*77a0*/  UISETP.NE.AND UP0, UPT, UR4, 0x4, UPT ;  /* 0x000000040400788c */ /* 0x000fe8000bf05270 */
[----:B------:R-:W-:Y:S01]  /*77b0*/  @P1 VIADD R3, R3, 0xa0 ;  /* 0x000000a003031836 */ /* 0x000fe20000000000 */
[----:B------:R-:W-:Y:S04]  /*77c0*/  USEL UR47, UR4, URZ, UP0 ;  /* 0x000000ff042f7287 */ /* 0x000fe80008000000 */
[----:B-1----:R-:W-:Y:S04]  /*77d0*/  @P1 PRMT R0, R0, 0x654, R3 ;  /* 0x0000065400001816 */ /* 0x002fe80000000003 */
[----:B------:R1:W-:Y:S04]  /*77e0*/  @P1 SYNCS.ARRIVE.TRANS64.RED.A1T0 RZ, [R0+URZ], RZ ;  /* 0x000000ff00ff19a7 */ /* 0x0003e800081004ff */
.L_x_126:
[----:B------:R-:W3:Y:S01]  /*77f0*/  @P1 SYNCS.PHASECHK.TRANS64.TRYWAIT P0, [R2+URZ+0x80], R4 ;  /* 0x00008004020015a7 */ /* 0x000ee200080011ff */
[----:B------:R-:W-:Y:S01]  /*7800*/  BSSY B1, `(.L_x_127) ;  /* 0x0000016000017945 */ /* 0x000fe20003800000 */
[----:B---3--:R-:W-:Y:S03]  /*7810*/  @P1 SEL R74, RZ, 0x1, !P0 ;  /* 0x00000001ff4a1807 */ /* 0x008fe60004000000 */
[----:B------:R-:W-:Y:S05]  /*7820*/  @!P1 BRA `(.L_x_128) ;  /* 0x00000000004c9947 */ /* 0x000fea0003800000 */
[----:B------:R-:W-:Y:S01]  /*7830*/  ISETP.NE.AND P0, PT, R74, RZ, PT ;  /* 0x000000ff4a00720c */ /* 0x000fe20003f05270 */
[----:B------:R-:W-:Y:S01]  /*7840*/  BSSY B0, `(.L_x_129) ;  /* 0x000000b000007945 */ /* 0x000fe20003800000 */
[----:B------:R-:W-:Y:S11]  /*7850*/  ISETP.NE.AND P1, PT, R75, RZ, PT ;  /* 0x000000ff4b00720c */ /* 0x000ff60003f25270 */
[----:B------:R-:W-:Y:S02]  /*7860*/  @!UPT UIADD3 URZ, UPT, UPT, URZ, URZ, URZ ;  /* 0x000000fffffff290 */ /* 0x000fe4000fffe0ff */
[C---:B------:R-:W-:Y:S01]  /*7870*/  @P1 IMAD R6, R73.reuse, 0x2000, R64 ;  /* 0x0000200049061824 */ /* 0x040fe200078e0240 */
[C---:B------:R-:W-:Y:S01]  /*7880*/  @P1 LEA R4, R73.reuse, R62, 0xd ;  /* 0x0000003e49041211 */ /* 0x040fe200078e68ff */
[C---:B------:R-:W-:Y:S02]  /*7890*/  @P1 IMAD R5, R73.reuse, 0x2000, R63 ;  /* 0x0000200049051824 */ /* 0x040fe400078e023f */
[----:B------:R-:W-:Y:S01]  /*78a0*/  @P1 IMAD R3, R73, 0x2000, R59 ;  /* 0x0000200049031824 */ /* 0x000fe200078e023b */
[----:B------:R-:W-:Y:S06]  /*78b0*/  @P0 BRA `(.L_x_130) ;  /* 0x00000000000c0947 */ /* 0x000fec0003800000 */
[----:B-1----:R-:W-:Y:S04]  /*78c0*/  SHF.L.U32 R0, RZ, 0x1f, RZ ;  /* 0x0000001fff007819 */ /* 0x002fe800000006ff */
[----:B------:R-:W1:Y:S02]  /*78d0*/  SYNCS.PHASECHK.TRANS64.TRYWAIT P0, [R2+URZ+0x80], R0 ;  /* 0x00008000020075a7 */ /* 0x000e6400080011ff */
[----:B-1----:R-:W-:Y:S05]  /*78e0*/  @!P0 BRA `(.L_x_131) ;  /* 0x00000044005c8947 */ /* 0x002fea0003800000 */
.L_x_130:
[----:B------:R-:W-:Y:S05]  /*78f0*/  BSYNC B0 ;  /* 0x0000000000007941 */ /* 0x000fea0003800000 */
.L_x_129:
[----:B------:R-:W-:Y:S02]  /*7900*/  ISETP.NE.AND P0, PT, R75, RZ, PT ;  /* 0x000000ff4b00720c */ /* 0x000fe40003f05270 */
[----:B------:R-:W-:Y:S11]  /*7910*/  IADD3 R73, PT, PT, R73, 0x1, RZ ;  /* 0x0000000149497810 */ /* 0x000ff60007ffe0ff */
[----:B------:R3:W4:Y:S04]  /*7920*/  @P0 LDS.128 R32, [R6] ;  /* 0x0000000006200984 */ /* 0x0007280000000c00 */
[----:B------:R3:W1:Y:S04]  /*7930*/  @P0 LDS.128 R36, [R5+0x10] ;  /* 0x0000100005240984 */ /* 0x0006680000000c00 */
[----:B------:R3:W1:Y:S04]  /*7940*/  @P0 LDS.128 R40, [R4+0x20] ;  /* 0x0000200004280984 */ /* 0x0006680000000c00 */
[----:B------:R3:W1:Y:S02]  /*7950*/  @P0 LDS.128 R44, [R3+0x30] ;  /* 0x00003000032c0984 */ /* 0x0006640000000c00 */
.L_x_128:
[----:B------:R-:W-:Y:S05]  /*7960*/  BSYNC B1 ;  /* 0x0000000000017941 */ /* 0x000fea0003800000 */
.L_x_127:
[----:B-1----:R-:W-:Y:S05]  /*7970*/  VIADD R0, R25, 0x10 ;  /* 0x0000001019007836 */ /* 0x002fea0000000000 */
[----:B------:R-:W-:Y:S04]  /*7980*/  SHF.R.U32.HI R0, RZ, 0x15, R0 ;  /* 0x00000015ff007819 */ /* 0x000fe80000011600 */
[----:B------:R-:W-:Y:S11]  /*7990*/  LOP3.LUT P0, RZ, R0, 0x3, R52, 0x48, !PT ;  /* 0x0000000300ff7812 */ /* 0x000ff60007804834 */
[----:B------:R-:W-:Y:S02]  /*79a0*/  @!UPT UIADD3 URZ, UPT, UPT, URZ, URZ, URZ ;  /* 0x000000fffffff290 */ /* 0x000fe4000fffe0ff */
[----:B------:R-:W-:Y:S05]  /*79b0*/  @!P0 BRA `(.L_x_132) ;  /* 0x0000000000408947 */ /* 0x000fea0003800000 */
[----:B------:R-:W1:Y:S01]  /*79c0*/  LDCU.64 UR8, c[0x4][0x70] ;  /* 0x01000e00ff0877ac */ /* 0x000e620008000a00 */
[----:B---3--:R-:W-:Y:S01]  /*79d0*/  MOV R3, 0x0 ;  /* 0x0000000000037802 */ /* 0x008fe20000000f00 */
[----:B------:R-:W-:Y:S02]  /*79e0*/  HFMA2 R12, -RZ, RZ, 0, 5.9604644775390625e-08 ;  /* 0x00000001ff0c7431 */ /* 0x000fe400000001ff */
[----:B------:R-:W-:Y:S02]  /*79f0*/  IMAD.MOV.U32 R8, RZ, RZ, 0x192 ;  /* 0x00000192ff087424 */ /* 0x000fe400078e00ff */
[----:B------:R-:W-:Y:S01]  /*7a00*/  IMAD.MOV.U32 R13, RZ, RZ, RZ ;  /* 0x000000ffff0d7224 */ /* 0x000fe200078e00ff */
[----:B------:R-:W3:Y:S01]  /*7a10*/  LDCU.64 UR6, c[0x4][0x78] ;  /* 0x01000f00ff0677ac */ /* 0x000ee20008000a00 */
[----:B------:R-:W2:Y:S01]  /*7a20*/  LDC.64 R2, c[0x4][R3] ;  /* 0x0100000003027b82 */ /* 0x000ea20000000a00 */
[----:B------:R-:W5:Y:S01]  /*7a30*/  LDCU.64 UR4, c[0x4][0x10] ;  /* 0x01000200ff0477ac */ /* 0x000f620008000a00 */
[----:B-1----:R-:W-:Y:S01]  /*7a40*/  MOV R5, UR9 ;  /* 0x0000000900057c02 */ /* 0x002fe20008000f00 */
[----:B------:R-:W-:Y:S01]  /*7a50*/  IMAD.U32 R4, RZ, RZ, UR8 ;  /* 0x00000008ff047e24 */ /* 0x000fe2000f8e00ff */
[----:B---3--:R-:W-:Y:S01]  /*7a60*/  MOV R7, UR7 ;  /* 0x0000000700077c02 */ /* 0x008fe20008000f00 */
[----:B------:R-:W-:Y:S01]  /*7a70*/  IMAD.U32 R6, RZ, RZ, UR6 ;  /* 0x00000006ff067e24 */ /* 0x000fe2000f8e00ff */
[----:B-----5:R-:W-:Y:S01]  /*7a80*/  MOV R11, UR5 ;  /* 0x00000005000b7c02 */ /* 0x020fe20008000f00 */
[----:B------:R-:W-:Y:S02]  /*7a90*/  IMAD.U32 R10, RZ, RZ, UR4 ;  /* 0x00000004ff0a7e24 */ /* 0x000fe4000f8e00ff */
[----:B------:R-:W-:Y:S07]  /*7aa0*/  LEPC R20, `(.L_x_132) ;  /* 0x000000001014794e */ /* 0x000fee0000000000 */
[----:B--2-4-:R-:W-:Y:S05]  /*7ab0*/  CALL.ABS.NOINC R2 ;  /* 0x0000000002007343 */ /* 0x014fea0003c00000 */
.L_x_132:
[----:B------:R-:W1:Y:S01]  /*7ac0*/  S2R R72, SR_CgaCtaId ;  /* 0x0000000000487919 */ /* 0x000e620000008800 */
[----:B------:R-:W-:Y:S05]  /*7ad0*/  WARPSYNC.ALL ;  /* 0x0000000000007948 */ /* 0x000fea0003800000 */
[----:B------:R-:W-:Y:S01]  /*7ae0*/  R2UR UR4, R25 ;  /* 0x00000000190472ca */ /* 0x000fe200000e0000 */
[----:B------:R-:W-:Y:S01]  /*7af0*/  BSSY.RECONVERGENT B0, `(.L_x_133) ;  /* 0x000003f000007945 */ /* 0x000fe20003800200 */
[----:B------:R-:W-:Y:S02]  /*7b00*/  ISETP.NE.AND P6, PT, R70, RZ, PT ;  /* 0x000000ff4600720c */ /* 0x000fe40003fc5270 */
[----:B------:R-:W-:Y:S02]  /*7b10*/  ISETP.NE.AND P0, PT, R66, RZ, PT ;  /* 0x000000ff4200720c */ /* 0x000fe40003f05270 */
[----:B------:R-:W-:Y:S07]  /*7b20*/  MOV R20, UR47 ;  /* 0x0000002f00147c02 */ /* 0x000fee0008000f00 */
[----:B---3--:R-:W3:Y:S02]  /*7b30*/  LDTM.x16 R4, tmem[UR4+0x10] ;  /* 0x00001004000479ee */ /* 0x008ee40008240000 */
[----:B------:R-:W-:Y:S04]  /*7b40*/  @P6 LEA R20, R20, UR43, 0x3 ;  /* 0x0000002b14146c11 */ /* 0x000fe8000f8e18ff */
[----:B------:R-:W-:Y:S01]  /*7b50*/  @P6 IADD3 R20, PT, PT, R20, 0xa0, RZ ;  /* 0x000000a014146810 */ /* 0x000fe20007ffe0ff */
[C---:B---3--:R-:W-:Y:S01]  /*7b60*/  FMUL R0, R24.reuse, R4 ;  /* 0x0000000418007220 */ /* 0x048fe20000400000 */
[C---:B------:R-:W-:Y:S01]  /*7b70*/  FMUL R2, R24.reuse, R5 ;  /* 0x0000000518027220 */ /* 0x040fe20000400000 */
[C---:B------:R-:W-:Y:S01]  /*7b80*/  FMUL R3, R24.reuse, R6 ;  /* 0x0000000618037220 */ /* 0x040fe20000400000 */
[C---:B------:R-:W-:Y:S01]  /*7b90*/  FMUL R7, R24.reuse, R7 ;  /* 0x0000000718077220 */ /* 0x040fe20000400000 */
[C---:B----4-:R-:W-:Y:S01]  /*7ba0*/  FFMA R28, R27.reuse, R32, R0 ;  /* 0x000000201b1c7223 */ /* 0x050fe20000000000 */
        /* <DEDUP_REMOVED lines=10> */
[----:B------:R-:W-:Y:S01]  /*7c50*/  STS.128 [R64+0x2000], R28 ;  /* 0x0020001c40007388 */ /* 0x000fe20000000c00 */
        /* <DEDUP_REMOVED lines=18> */
[----:B------:R-:W-:Y:S01]  /*7d80*/  FFMA R19, R27, R47, R12 ;  /* 0x0000002f1b137223 */ /* 0x000fe2000000000c */
[----:B------:R-:W-:Y:S02]  /*7d90*/  @P6 SHF.L.U32 R0, RZ, 0x1f, RZ ;  /* 0x0000001fff006819 */ /* 0x000fe400000006ff */
[----:B-1----:R-:W-:Y:S02]  /*7da0*/  @P6 PRMT R20, R72, 0x654, R20 ;  /* 0x0000065448146816 */ /* 0x002fe40000000014 */
[----:B------:R4:W-:Y:S01]  /*7db0*/  STS.128 [R59+0x2030], R16 ;  /* 0x002030103b007388 */ /* 0x0009e20000000c00 */
[----:B------:R-:W-:Y:S01]  /*7dc0*/  @!PT LDS RZ, [RZ] ;  /* 0x00000000fffff984 */ /* 0x000fe20000000800 */
[----:B------:R-:W-:Y:S01]  /*7dd0*/  @!PT LDS RZ, [RZ] ;  /* 0x00000000fffff984 */ /* 0x000fe20000000800 */
[----:B------:R-:W-:Y:S01]  /*7de0*/  @!PT LDS RZ, [RZ] ;  /* 0x00000000fffff984 */ /* 0x000fe20000000800 */
[----:B------:R-:W-:Y:S01]  /*7df0*/  @!PT LDS RZ, [RZ] ;  /* 0x00000000fffff984 */ /* 0x000fe20000000800 */
[----:B------:R1:W-:Y:S06]  /*7e00*/  MEMBAR.ALL.CTA ;  /* 0x0000000000007992 */ /* 0x0003ec0000008000 */
[----:B-1----:R-:W1:Y:S01]  /*7e10*/  FENCE.VIEW.ASYNC.S ;  /* 0x00000000000073c6 */ /* 0x002e620000000000 */
[----:B---3--:R-:W-:Y:S01]  /*7e20*/  LEA R6, R73, UR43, 0x3 ;  /* 0x0000002b49067c11 */ /* 0x008fe2000f8e18ff */
[----:B-1----:R-:W-:Y:S06]  /*7e30*/  BAR.SYNC.DEFER_BLOCKING 0x1, 0x80 ;  /* 0x0042000000007b1d */ /* 0x002fec0000010000 */
[----:B------:R-:W-:Y:S05]  /*7e40*/  @P0 BRA `(.L_x_134) ;  /* 0x0000000000240947 */ /* 0x000fea0003800000 */
[----:B------:R-:W-:Y:S02]  /*7e50*/  UIADD3 UR4, UP0, UPT, UR54, 0x680, URZ ;  /* 0x0000068036047890 */ /* 0x000fe4000ff1e0ff */
[----:B------:R-:W-:Y:S02]  /*7e60*/  UIADD3 UR9, UPT, UPT, UR49, 0x10, URZ ;  /* 0x0000001031097890 */ /* 0x000fe4000fffe0ff */
[----:B------:R-:W-:Y:S02]  /*7e70*/  UIADD3 UR8, UPT, UPT, UR43, 0x2200, URZ ;  /* 0x000022002b087890 */ /* 0x000fe4000fffe0ff */
[----:B------:R-:W-:Y:S01]  /*7e80*/  UIADD3.X UR5, UPT, UPT, URZ, UR55, URZ, UP0, !UPT ;  /* 0x00000037ff057290 */ /* 0x000fe200087fe4ff */
[----:B------:R-:W-:Y:S01]  /*7e90*/  UMOV UR10, UR50 ;  /* 0x00000032000a7c82 */ /* 0x000fe20008000000 */
[----:B------:R-:W-:Y:S07]  /*7ea0*/  UMOV UR11, UR36 ;  /* 0x00000024000b7c82 */ /* 0x000fee0008000000 */
[----:B------:R1:W-:Y:S01]  /*7eb0*/  UTMASTG.3D [UR8], [UR4] ;  /* 0x00000008040073b5 */ /* 0x0003e20008010000 */
[----:B------:R0:W-:Y:S01]  /*7ec0*/  UTMACMDFLUSH ;  /* 0x00000000000079b7 */ /* 0x0001e20000000000 */
[----:B-1----:R-:W-:Y:S04]  /*7ed0*/  DEPBAR.LE SB0, 0x1 ;  /* 0x000080400000791a */ /* 0x002fe80000000000 */
.L_x_134:
[----:B------:R-:W-:Y:S05]  /*7ee0*/  BSYNC.RECONVERGENT B0 ;  /* 0x0000000000007941 */ /* 0x000fea0003800200 */
.L_x_133:
[----:B------:R-:W-:Y:S01]  /*7ef0*/  BAR.SYNC.DEFER_BLOCKING 0x1, 0x80 ;  /* 0x0042000000007b1d */ /* 0x000fe20000010000 */
[----:B------:R-:W-:Y:S04]  /*7f00*/  UIADD3 UR4, UPT, UPT, UR47, 0x1, URZ ;  /* 0x000000012f047890 */ /* 0x000fe8000fffe0ff */
[----:B------:R-:W-:Y:S04]  /*7f10*/  UISETP.NE.AND UP0, UPT, UR4, 0x4, UPT ;  /* 0x000000040400788c */ /* 0x000fe8000bf05270 */
[----:B------:R-:W-:Y:S01]  /*7f20*/  USEL UR46, UR4, URZ, UP0 ;  /* 0x000000ff042e7287 */ /* 0x000fe20008000000 */
[----:B------:R1:W-:Y:S01]  /*7f30*/  @P6 SYNCS.ARRIVE.TRANS64.RED.A1T0 RZ, [R20+URZ], RZ ;  /* 0x000000ff14ff69a7 */ /* 0x0003e200081004ff */
[----:B------:R-:W-:Y:S01]  /*7f40*/  BSSY B1, `(.L_x_135) ;  /* 0x0000017000017945 */ /* 0x000fe20003800000 */
[----:B------:R-:W3:Y:S02]  /*7f50*/  @P6 SYNCS.PHASECHK.TRANS64.TRYWAIT P0, [R6+URZ+0x80], R0 ;  /* 0x00008000060065a7 */ /* 0x000ee400080011ff */
[----:B---3--:R-:W-:Y:S01]  /*7f60*/  @P6 SEL R74, RZ, 0x1, !P0 ;  /* 0x00000001ff4a6807 */ /* 0x008fe20004000000 */
[----:B-1----:R-:W-:Y:S06]  /*7f70*/  @!P6 BRA `(.L_x_136) ;  /* 0x00000000004ce947 */ /* 0x002fec0003800000 */
        /* <DEDUP_REMOVED lines=9> */
[----:B------:R-:W-:Y:S04]  /*8010*/  SHF.L.U32 R5, RZ, 0x1f, RZ ;  /* 0x0000001fff057819 */ /* 0x000fe800000006ff */
[----:B------:R-:W1:Y:S02]  /*8020*/  SYNCS.PHASECHK.TRANS64.TRYWAIT P0, [R6+URZ+0x80], R5 ;  /* 0x00008005060075a7 */ /* 0x000e6400080011ff */
[----:B-1----:R-:W-:Y:S05]  /*8030*/  @!P0 BRA `(.L_x_139) ;  /* 0x0000003c009c8947 */ /* 0x002fea0003800000 */
.L_x_138:
[----:B------:R-:W-:Y:S05]  /*8040*/  BSYNC B0 ;  /* 0x0000000000007941 */ /* 0x000fea0003800000 */
.L_x_137:
[----:B------:R-:W-:Y:S02]  /*8050*/  ISETP.NE.AND P0, PT, R75, RZ, PT ;  /* 0x000000ff4b00720c */ /* 0x000fe40003f05270 */
[----:B------:R-:W-:Y:S11]  /*8060*/  IADD3 R73, PT, PT, R73, 0x1, RZ ;  /* 0x0000000149497810 */ /* 0x000ff60007ffe0ff */
[----:B------:R3:W1:Y:S04]  /*8070*/  @P0 LDS.128 R32, [R4] ;  /* 0x0000000004200984 */ /* 0x0006680000000c00 */
[----:B------:R3:W1:Y:S04]  /*8080*/  @P0 LDS.128 R36, [R3+0x10] ;  /* 0x0000100003240984 */ /* 0x0006680000000c00 */
[----:B------:R3:W1:Y:S04]  /*8090*/  @P0 LDS.128 R40, [R2+0x20] ;  /* 0x0000200002280984 */ /* 0x0006680000000c00 */
[----:B------:R3:W1:Y:S02]  /*80a0*/  @P0 LDS.128 R44, [R0+0x30] ;  /* 0x00003000002c0984 */ /* 0x0006640000000c00 */
.L_x_136:
[----:B------:R-:W-:Y:S05]  /*80b0*/  BSYNC B1 ;  /* 0x0000000000017941 */ /* 0x000fea0003800000 */
.L_x_135:
[----:B---3--:R-:W-:Y:S05]  /*80c0*/  VIADD R0, R25, 0x20 ;  /* 0x0000002019007836 */ /* 0x008fea0000000000 */
[----:B------:R-:W-:Y:S04]  /*80d0*/  SHF.R.U32.HI R0, RZ, 0x15, R0 ;  /* 0x00000015ff007819 */ /* 0x000fe80000011600 */
[----:B------:R-:W-:Y:S11]  /*80e0*/  LOP3.LUT P0, RZ, R0, 0x3, R52, 0x48, !PT ;  /* 0x0000000300ff7812 */ /* 0x000ff60007804834 */
[----:B------:R-:W-:Y:S02]  /*80f0*/  @!UPT UIADD3 URZ, UPT, UPT, URZ, URZ, URZ ;  /* 0x000000fffffff290 */ /* 0x000fe4000fffe0ff */
[----:B------:R-:W-:Y:S05]  /*8100*/  @!P0 BRA `(.L_x_140) ;  /* 0x0000000000408947 */ /* 0x000fea0003800000 */
[----:B------:R-:W1:Y:S01]  /*8110*/  LDCU.64 UR8, c[0x4][0x70] ;  /* 0x01000e00ff0877ac */ /* 0x000e620008000a00 */
[----:B------:R-:W-:Y:S01]  /*8120*/  MOV R3, 0x0 ;  /* 0x0000000000037802 */ /* 0x000fe20000000f00 */
[----:B------:R-:W-:Y:S02]  /*8130*/  HFMA2 R12, -RZ, RZ, 0, 5.9604644775390625e-08 ;  /* 0x00000001ff0c7431 */ /* 0x000fe400000001ff */
[----:B----4-:R-:W-:Y:S02]  /*8140*/  IMAD.MOV.U32 R8, RZ, RZ, 0x192 ;  /* 0x00000192ff087424 */ /* 0x010fe400078e00ff */
[----:B------:R-:W-:Y:S01]  /*8150*/  IMAD.MOV.U32 R13, RZ, RZ, RZ ;  /* 0x000000ffff0d7224 */ /* 0x000fe200078e00ff */
[----:B------:R-:W3:Y:S01]  /*8160*/  LDCU.64 UR6, c[0x4][0x78] ;  /* 0x01000f00ff0677ac */ /* 0x000ee20008000a00 */
[----:B------:R-:W4:Y:S01]  /*8170*/  LDC.64 R2, c[0x4][R3] ;  /* 0x0100000003027b82 */ /* 0x000f220000000a00 */
        /* <DEDUP_REMOVED lines=9> */
.L_x_140:
[----:B------:R-:W-:Y:S05]  /*8210*/  WARPSYNC.ALL ;  /* 0x0000000000007948 */ /* 0x000fea0003800000 */
[----:B------:R-:W-:Y:S01]  /*8220*/  R2UR UR4, R25 ;  /* 0x00000000190472ca */ /* 0x000fe200000e0000 */
[----:B------:R-:W-:Y:S01]  /*8230*/  BSSY.RECONVERGENT B0, `(.L_x_141) ;  /* 0x000003f000007945 */ /* 0x000fe20003800200 */
[----:B------:R-:W-:Y:S02]  /*8240*/  ISETP.NE.AND P6, PT, R70, RZ, PT ;  /* 0x000000ff4600720c */ /* 0x000fe40003fc5270 */
[----:B------:R-:W-:Y:S02]  /*8250*/  ISETP.NE.AND P0, PT, R66, RZ, PT ;  /* 0x000000ff4200720c */ /* 0x000fe40003f05270 */
[----:B------:R-:W-:Y:S07]  /*8260*/  MOV R20, UR46 ;  /* 0x0000002e00147c02 */ /* 0x000fee0008000f00 */
[----:B-1--4-:R-:W1:Y:S02]  /*8270*/  LDTM.x16 R4, tmem[UR4+0x20] ;  /* 0x00002004000479ee */ /* 0x012e640008240000 */
[----:B------:R-:W-:Y:S04]  /*8280*/  @P6 LEA R20, R20, UR43, 0x3 ;  /* 0x0000002b14146c11 */ /* 0x000fe8000f8e18ff */
[----:B------:R-:W-:Y:S04]  /*8290*/  @P6 IADD3 R20, PT, PT, R20, 0xa0, RZ ;  /* 0x000000a014146810 */ /* 0x000fe80007ffe0ff */
[----:B------:R-:W-:Y:S01]  /*82a0*/  @P6 PRMT R20, R72, 0x654, R20 ;  /* 0x0000065448146816 */ /* 0x000fe20000000014 */
[C---:B-1----:R-:W-:Y:S01]  /*82b0*/  FMUL R0, R24.reuse, R4 ;  /* 0x0000000418007220 */ /* 0x042fe20000400000 */
        /* <DEDUP_REMOVED lines=34> */
[----:B------:R-:W-:Y:S02]  /*84e0*/  LEA R0, R73, UR43, 0x3 ;  /* 0x0000002b49007c11 */ /* 0x000fe4000f8e18ff */
[----:B------:R-:W-:Y:S02]  /*84f0*/  @P6 SHF.L.U32 R2, RZ, 0x1f, RZ ;  /* 0x0000001fff026819 */ /* 0x000fe400000006ff */
        /* <DEDUP_REMOVED lines=17> */
[----:B---3--:R-:W-:Y:S04]  /*8610*/  DEPBAR.LE SB0, 0x1 ;  /* 0x000080400000791a */ /* 0x008fe80000000000 */
.L_x_142:
[----:B------:R-:W-:Y:S05]  /*8620*/  BSYNC.RECONVERGENT B0 ;  /* 0x0000000000007941 */ /* 0x000fea0003800200 */
.L_x_141:
[----:B------:R-:W-:Y:S01]  /*8630*/  BAR.SYNC.DEFER_BLOCKING 0x1, 0x80 ;  /* 0x0042000000007b1d */ /* 0x000fe20000010000 */
[----:B------:R-:W-:Y:S01]  /*8640*/  UIADD3 UR4, UPT, UPT, UR46, 0x1, URZ ;  /* 0x000000012e047890 */ /* 0x000fe2000fffe0ff */
[----:B------:R-:W-:Y:S03]  /*8650*/  HFMA2 R76, -RZ, RZ, 0, 0 ;  /* 0x00000000ff4c7431 */ /* 0x000fe600000001ff */
[----:B------:R-:W-:Y:S04]  /*8660*/  UISETP.NE.AND UP0, UPT, UR4, 0x4, UPT ;  /* 0x000000040400788c */ /* 0x000fe8000bf05270 */
[----:B------:R-:W-:Y:S01]  /*8670*/  USEL UR44, UR4, URZ, UP0 ;  /* 0x000000ff042c7287 */ /* 0x000fe20008000000 */
[----:B------:R3:W-:Y:S01]  /*8680*/  @P6 SYNCS.ARRIVE.TRANS64.RED.A1T0 RZ, [R20+URZ], RZ ;  /* 0x000000ff14ff69a7 */ /* 0x0007e200081004ff */
[----:B------:R-:W-:Y:S01]  /*8690*/  BSSY B1, `(.L_x_143) ;  /* 0x000001b000017945 */ /* 0x000fe20003800000 */
[----:B------:R-:W4:Y:S02]  /*86a0*/  @P6 SYNCS.PHASECHK.TRANS64.TRYWAIT P0, [R0+URZ+0x80], R2 ;  /* 0x00008002000065a7 */ /* 0x000f2400080011ff */
[----:B----4-:R-:W-:Y:S01]  /*86b0*/  @P6 SEL R74, RZ, 0x1, !P0 ;  /* 0x00000001ff4a6807 */ /* 0x010fe20004000000 */
[----:B---3--:R-:W-:Y:S06]  /*86c0*/  @!P6 BRA `(.L_x_144) ;  /* 0x00000000005ce947 */ /* 0x008fec0003800000 */
[----:B------:R-:W-:Y:S01]  /*86d0*/  ISETP.NE.AND P0, PT, R74, RZ, PT ;  /* 0x000000ff4a00720c */ /* 0x000fe20003f05270 */
[----:B------:R-:W-:Y:S01]  /*86e0*/  BSSY B0, `(.L_x_145) ;  /* 0x000000b000007945 */ /* 0x000fe20003800000 */
[----:B------:R-:W-:Y:S11]  /*86f0*/  ISETP.NE.AND P1, PT, R75, RZ, PT ;  /* 0x000000ff4b00720c */ /* 0x000ff60003f25270 */
[----:B------:R-:W-:Y:S02]  /*8700*/  @!UPT UIADD3 URZ, UPT, UPT, URZ, URZ, URZ ;  /* 0x000000fffffff290 */ /* 0x000fe4000fffe0ff */
[C---:B-1----:R-:W-:Y:S01]  /*8710*/  @P1 IMAD R5, R73.reuse, 0x2000, R64 ;  /* 0x0000200049051824 */ /* 0x042fe200078e0240 */
[C---:B------:R-:W-:Y:S01]  /*8720*/  @P1 LEA R3, R73.reuse, R62, 0xd ;  /* 0x0000003e49031211 */ /* 0x040fe200078e68ff */
[C---:B------:R-:W-:Y:S02]  /*8730*/  @P1 IMAD R4, R73.reuse, 0x2000, R63 ;  /* 0x0000200049041824 */ /* 0x040fe400078e023f */
[----:B------:R-:W-:Y:S01]  /*8740*/  @P1 IMAD R2, R73, 0x2000, R59 ;  /* 0x0000200049021824 */ /* 0x000fe200078e023b */
[----:B------:R-:W-:Y:S06]  /*8750*/  @P0 BRA `(.L_x_146) ;  /* 0x00000000000c0947 */ /* 0x000fec0003800000 */
[----:B------:R-:W-:Y:S04]  /*8760*/  SHF.L.U32 R6, RZ, 0x1f, RZ ;  /* 0x0000001fff067819 */ /* 0x000fe800000006ff */
[----:B------:R-:W1:Y:S02]  /*8770*/  SYNCS.PHASECHK.TRANS64.TRYWAIT P0, [R0+URZ+0x80], R6 ;  /* 0x00008006000075a7 */ /* 0x000e6400080011ff */
[----:B-1----:R-:W-:Y:S05]  /*8780*/  @!P0 BRA `(.L_x_147) ;  /* 0x0000003400dc8947 */ /* 0x002fea0003800000 */
.L_x_146:
[----:B------:R-:W-:Y:S05]  /*8790*/  BSYNC B0 ;  /* 0x0000000000007941 */ /* 0x000fea0003800000 */
.L_x_145:
[----:B------:R-:W-:Y:S01]  /*87a0*/  ISETP.NE.AND P0, PT, R75, RZ, PT ;  /* 0x000000ff4b00720c */ /* 0x000fe20003f05270 */
[----:B------:R-:W-:Y:S11]  /*87b0*/  VIADD R73, R73, 0x1 ;  /* 0x0000000149497836 */ /* 0x000ff60000000000 */
[----:B------:R-:W-:Y:S01]  /*87c0*/  @!UPT UIADD3 URZ, UPT, UPT, URZ, URZ, URZ ;  /* 0x000000fffffff290 */ /* 0x000fe2000fffe0ff */
[----:B------:R3:W4:Y:S04]  /*87d0*/  @P0 LDS.128 R32, [R5] ;  /* 0x0000000005200984 */ /* 0x0007280000000c00 */
[----:B------:R3:W1:Y:S04]  /*87e0*/  @P0 LDS.128 R36, [R4+0x10] ;  /* 0x0000100004240984 */ /* 0x0006680000000c00 */
[----:B------:R3:W1:Y:S04]  /*87f0*/  @P0 LDS.128 R40, [R3+0x20] ;  /* 0x0000200003280984 */ /* 0x0006680000000c00 */
[----:B------:R3:W1:Y:S01]  /*8800*/  @P0 LDS.128 R44, [R2+0x30] ;  /* 0x00003000022c0984 */ /* 0x0006620000000c00 */
[C---:B------:R-:W-:Y:S04]  /*8810*/  ISETP.NE.AND P0, PT, R73.reuse, 0x4, PT ;  /* 0x000000044900780c */ /* 0x040fe80003f05270 */
[----:B------:R-:W-:Y:S02]  /*8820*/  SEL R73, R73, RZ, P0 ;  /* 0x000000ff49497207 */ /* 0x000fe40000000000 */
[----:B------:R-:W-:Y:S02]  /*8830*/  SEL R76, RZ, 0x1, P0 ;  /* 0x00000001ff4c7807 */ /* 0x000fe40000000000 */
.L_x_144:
[----:B------:R-:W-:Y:S05]  /*8840*/  BSYNC B1 ;  /* 0x0000000000017941 */ /* 0x000fea0003800000 */
.L_x_143:
        /* <DEDUP_REMOVED lines=21> */
.L_x_148:
[----:B------:R-:W-:Y:S05]  /*89a0*/  WARPSYNC.ALL ;  /* 0x0000000000007948 */ /* 0x000fea0003800000 */
[----:B------:R-:W-:Y:S01]  /*89b0*/  R2UR UR4, R25 ;  /* 0x00000000190472ca */ /* 0x000fe200000e0000 */
[----:B------:R-:W-:Y:S01]  /*89c0*/  BSSY.RECONVERGENT B0, `(.L_x_149) ;  /* 0x000003f000007945 */ /* 0x000fe20003800200 */
[----:B------:R-:W-:Y:S02]  /*89d0*/  ISETP.NE.AND P6, PT, R70, RZ, PT ;  /* 0x000000ff4600720c */ /* 0x000fe40003fc5270 */
[----:B------:R-:W-:Y:S02]  /*89e0*/  ISETP.NE.AND P0, PT, R66, RZ, PT ;  /* 0x000000ff4200720c */ /* 0x000fe40003f05270 */
[----:B------:R-:W-:Y:S07]  /*89f0*/  MOV R20, UR44 ;  /* 0x0000002c00147c02 */ /* 0x000fee0008000f00 */
[----:B---3--:R-:W1:Y:S02]  /*8a00*/  LDTM.x16 R4, tmem[UR4+0x30] ;  /* 0x00003004000479ee */ /* 0x008e640008240000 */
[----:B------:R-:W-:Y:S04]  /*8a10*/  @P6 LEA R20, R20, UR43, 0x3 ;  /* 0x0000002b14146c11 */ /* 0x000fe8000f8e18ff */
[----:B------:R-:W-:Y:S04]  /*8a20*/  @P6 IADD3 R20, PT, PT, R20, 0xa0, RZ ;  /* 0x000000a014146810 */ /* 0x000fe80007ffe0ff */
[----:B------:R-:W-:Y:S01]  /*8a30*/  @P6 PRMT R20, R72, 0x654, R20 ;  /* 0x0000065448146816 */ /* 0x000fe20000000014 */
[C---:B-1----:R-:W-:Y:S01]  /*8a40*/  FMUL R0, R24.reuse, R4 ;  /* 0x0000000418007220 */ /* 0x042fe20000400000 */
        /* <DEDUP_REMOVED lines=34> */
[----:B------:R-:W-:Y:S04]  /*8c70*/  @P6 SHF.L.U32 R0, R76, 0x1f, RZ ;  /* 0x0000001f4c006819 */ /* 0x000fe800000006ff */
[----:B------:R3:W-:Y:S01]  /*8c80*/  STS.128 [R59+0x6030], R16 ;  /* 0x006030103b007388 */ /* 0x0007e20000000c00 */
[----:B------:R-:W-:Y:S01]  /*8c90*/  @!PT LDS RZ, [RZ] ;  /* 0x00000000fffff984 */ /* 0x000fe20000000800 */
[----:B------:R-:W-:Y:S01]  /*8ca0*/  @!PT LDS RZ, [RZ] ;  /* 0x00000000fffff984 */ /* 0x000fe20000000800 */
[----:B------:R-:W-:Y:S01]  /*8cb0*/  @!PT LDS RZ, [RZ] ;  /* 0x00000000fffff984 */ /* 0x000fe20000000800 */
[----:B------:R-:W-:Y:S01]  /*8cc0*/  @!PT LDS RZ, [RZ] ;  /* 0x00000000fffff984 */ /* 0x000fe20000000800 */
[----:B------:R4:W-:Y:S06]  /*8cd0*/  MEMBAR.ALL.CTA ;  /* 0x0000000000007992 */ /* 0x0009ec0000008000 */
[----:B----4-:R-:W4:Y:S01]  /*8ce0*/  FENCE.VIEW.ASYNC.S ;  /* 0x00000000000073c6 */ /* 0x010f220000000000 */
[----:B-1----:R-:W-:Y:S01]  /*8cf0*/  LEA R6, R73, UR43, 0x3 ;  /* 0x0000002b49067c11 */ /* 0x002fe2000f8e18ff */
[----:B----4-:R-:W-:Y:S06]  /*8d00*/  BAR.SYNC.DEFER_BLOCKING 0x1, 0x80 ;  /* 0x0042000000007b1d */ /* 0x010fec0000010000 */
        /* <DEDUP_REMOVED lines=10> */
.L_x_150:
[----:B------:R-:W-:Y:S05]  /*8db0*/  BSYNC.RECONVERGENT B0 ;  /* 0x0000000000007941 */ /* 0x000fea0003800200 */
.L_x_149:
[----:B------:R-:W-:Y:S01]  /*8dc0*/  BAR.SYNC.DEFER_BLOCKING 0x1, 0x80 ;  /* 0x0042000000007b1d */ /* 0x000fe20000010000 */
[----:B------:R-:W-:Y:S04]  /*8dd0*/  UIADD3 UR4, UPT, UPT, UR44, 0x1, URZ ;  /* 0x000000012c047890 */ /* 0x000fe8000fffe0ff */
[----:B------:R-:W-:Y:S04]  /*8de0*/  UISETP.NE.AND UP0, UPT, UR4, 0x4, UPT ;  /* 0x000000040400788c */ /* 0x000fe8000bf05270 */
[----:B------:R-:W-:Y:S01]  /*8df0*/  USEL UR47, UR4, URZ, UP0 ;  /* 0x000000ff042f7287 */ /* 0x000fe20008000000 */
[----:B------:R1:W-:Y:S01]  /*8e00*/  @P6 SYNCS.ARRIVE.TRANS64.RED.A1T0 RZ, [R20+URZ], RZ ;  /* 0x000000ff14ff69a7 */ /* 0x0003e200081004ff */
[----:B------:R-:W-:Y:S01]  /*8e10*/  BSSY B1, `(.L_x_151) ;  /* 0x000001c000017945 */ /* 0x000fe20003800000 */
[----:B------:R-:W4:Y:S02]  /*8e20*/  @P6 SYNCS.PHASECHK.TRANS64.TRYWAIT P0, [R6+URZ+0x80], R0 ;  /* 0x00008000060065a7 */ /* 0x000f2400080011ff */
[----:B----4-:R-:W-:Y:S01]  /*8e30*/  @P6 SEL R74, RZ, 0x1, !P0 ;  /* 0x00000001ff4a6807 */ /* 0x010fe20004000000 */
        /* <DEDUP_REMOVED lines=10> */
[----:B------:R-:W-:Y:S04]  /*8ee0*/  SHF.L.U32 R5, R76, 0x1f, RZ ;  /* 0x0000001f4c057819 */ /* 0x000fe800000006ff */
[----:B------:R-:W1:Y:S02]  /*8ef0*/  SYNCS.PHASECHK.TRANS64.TRYWAIT P0, [R6+URZ+0x80], R5 ;  /* 0x00008005060075a7 */ /* 0x000e6400080011ff */
[----:B-1----:R-:W-:Y:S05]  /*8f00*/  @!P0 BRA `(.L_x_155) ;  /* 0x0000003000108947 */ /* 0x002fea0003800000 */
.L_x_154:
[----:B------:R-:W-:Y:S05]  /*8f10*/  BSYNC B0 ;  /* 0x0000000000007941 */ /* 0x000fea0003800000 */
.L_x_153:
[----:B------:R-:W-:Y:S01]  /*8f20*/  ISETP.NE.AND P0, PT, R75, RZ, PT ;  /* 0x000000ff4b00720c */ /* 0x000fe20003f05270 */
[----:B------:R-:W-:Y:S11]  /*8f30*/  VIADD R73, R73, 0x1 ;  /* 0x0000000149497836 */ /* 0x000ff60000000000 */
[----:B------:R-:W-:Y:S01]  /*8f40*/  @!UPT UIADD3 URZ, UPT, UPT, URZ, URZ, URZ ;  /* 0x000000fffffff290 */ /* 0x000fe2000fffe0ff */
[----:B------:R-:W4:Y:S04]  /*8f50*/  @P0 LDS.128 R32, [R4] ;  /* 0x0000000004200984 */ /* 0x000f280000000c00 */
[----:B------:R-:W1:Y:S04]  /*8f60*/  @P0 LDS.128 R36, [R3+0x10] ;  /* 0x0000100003240984 */ /* 0x000e680000000c00 */
[----:B------:R-:W1:Y:S04]  /*8f70*/  @P0 LDS.128 R40, [R2+0x20] ;  /* 0x0000200002280984 */ /* 0x000e680000000c00 */
[----:B------:R5:W1:Y:S01]  /*8f80*/  @P0 LDS.128 R44, [R0+0x30] ;  /* 0x00003000002c0984 */ /* 0x000a620000000c00 */
[C---:B------:R-:W-:Y:S04]  /*8f90*/  ISETP.NE.AND P0, PT, R73.reuse, 0x4, PT ;  /* 0x000000044900780c */ /* 0x040fe80003f05270 */
[----:B------:R-:W-:Y:S02]  /*8fa0*/  SEL R73, R73, RZ, P0 ;  /* 0x000000ff49497207 */ /* 0x000fe40000000000 */
[----:B-----5:R-:W-:Y:S04]  /*8fb0*/  SEL R0, RZ, 0x1, P0 ;  /* 0x00000001ff007807 */ /* 0x020fe80000000000 */
[----:B------:R-:W-:Y:S02]  /*8fc0*/  LOP3.LUT R76, R76, R0, RZ, 0x3c, !PT ;  /* 0x000000004c4c7212 */ /* 0x000fe400078e3cff */
.L_x_152:
[----:B------:R-:W-:Y:S05]  /*8fd0*/  BSYNC B1 ;  /* 0x0000000000017941 */ /* 0x000fea0003800000 */
.L_x_151:
[----:B------:R-:W-:Y:S05]  /*8fe0*/  VIADD R0, R25, 0x40 ;  /* 0x0000004019007836 */ /* 0x000fea0000000000 */
[----:B------:R-:W-:Y:S04]  /*8ff0*/  SHF.R.U32.HI R0, RZ, 0x15, R0 ;  /* 0x00000015ff007819 */ /* 0x000fe80000011600 */
[----:B------:R-:W-:Y:S11]  /*9000*/  LOP3.LUT P0, RZ, R0, 0x3, R52, 0x48, !PT ;  /* 0x0000000300ff7812 */ /* 0x000ff60007804834 */
[----:B------:R-:W-:Y:S02]  /*9010*/  @!UPT UIADD3 URZ, UPT, UPT, URZ, URZ, URZ ;  /* 0x000000fffffff290 */ /* 0x000fe4000fffe0ff */
[----:B------:R-:W-:Y:S05]  /*9020*/  @!P0 BRA `(.L_x_156) ;  /* 0x0000000000408947 */ /* 0x000fea0003800000 */
[----:B------:R-:W1:Y:S01]  /*9030*/  LDCU.64 UR8, c[0x4][0x70] ;  /* 0x01000e00ff0877ac */ /* 0x000e620008000a00 */
[----:B------:R-:W-:Y:S01]  /*9040*/  MOV R3, 0x0 ;  /* 0x0000000000037802 */ /* 0x000fe20000000f00 */
[----:B------:R-:W-:Y:S02]  /*9050*/  HFMA2 R12, -RZ, RZ, 0, 5.9604644775390625e-08 ;  /* 0x00000001ff0c7431 */ /* 0x000fe400000001ff */
[----:B---3--:R-:W-:Y:S02]  /*9060*/  IMAD.MOV.U32 R8, RZ, RZ, 0x192 ;  /* 0x00000192ff087424 */ /* 0x008fe400078e00ff */
        /* <DEDUP_REMOVED lines=12> */
.L_x_156:
[----:B------:R-:W-:Y:S05]  /*9130*/  WARPSYNC.ALL ;  /* 0x0000000000007948 */ /* 0x000fea0003800000 */
[----:B------:R-:W-:Y:S01]  /*9140*/  R2UR UR4, R25 ;  /* 0x00000000190472ca */ /* 0x000fe200000e0000 */
[----:B------:R-:W-:Y:S01]  /*9150*/  BSSY.RECONVERGENT B0, `(.L_x_157) ;  /* 0x0000042000007945 */ /* 0x000fe20003800200 */
[----:B------:R-:W-:Y:S02]  /*9160*/  ISETP.NE.AND P6, PT, R70, RZ, PT ;  /* 0x000000ff4600720c */ /* 0x000fe40003fc5270 */
[----:B------:R-:W-:Y:S02]  /*9170*/  ISETP.NE.AND P0, PT, R66, RZ, PT ;  /* 0x000000ff4200720c */ /* 0x000fe40003f05270 */
[----:B------:R-:W-:Y:S07]  /*9180*/  MOV R20, UR47 ;  /* 0x0000002f00147c02 */ /* 0x000fee0008000f00 */
[----:B-1-3--:R-:W1:Y:S02]  /*9190*/  LDTM.x16 R4, tmem[UR4+0x40] ;  /* 0x00004004000479ee */ /* 0x00ae640008240000 */
        /* <DEDUP_REMOVED lines=18> */
[----:B------:R-:W-:Y:S01]  /*92c0*/  STS.128 [R64], R28 ;  /* 0x0000001c40007388 */ /* 0x000fe20000000c00 */
        /* <DEDUP_REMOVED lines=30> */
[----:B------:R-:W-:Y:S02]  /*94b0*/  UIADD3 UR4, UPT, UPT, UR43, 0x200, URZ ;  /* 0x000002002b047890 */ /* 0x000fe4000fffe0ff */
[----:B------:R-:W-:Y:S01]  /*94c0*/  UIADD3 UR9, UPT, UPT, UR49, 0x40, URZ ;  /* 0x0000004031097890 */ /* 0x000fe2000fffe0ff */
[----:B------:R-:W-:Y:S01]  /*94d0*/  UMOV UR10, UR50 ;  /* 0x00000032000a7c82 */ /* 0x000fe20008000000 */
[----:B------:R-:W-:Y:S02]  /*94e0*/  UMOV UR11, UR36 ;  /* 0x00000024000b7c82 */ /* 0x000fe40008000000 */
[----:B------:R-:W-:Y:S01]  /*94f0*/  MOV R56, UR4 ;  /* 0x0000000400387c02 */ /* 0x000fe20008000f00 */
[----:B------:R-:W-:Y:S03]  /*9500*/  UIADD3 UR4, UP0, UPT, UR54, 0x680, URZ ;  /* 0x0000068036047890 */ /* 0x000fe6000ff1e0ff */
[----:B------:R-:W-:Y:S01]  /*9510*/  R2UR UR8, R56 ;  /* 0x00000000380872ca */ /* 0x000fe200000e0000 */
[----:B------:R-:W-:Y:S11]  /*9520*/  UIADD3.X UR5, UPT, UPT, URZ, UR55, URZ, UP0, !UPT ;  /* 0x00000037ff057290 */ /* 0x000ff600087fe4ff */
[----:B------:R-:W-:Y:S01]  /*9530*/  @!UPT UIADD3 URZ, UPT, UPT, URZ, URZ, URZ ;  /* 0x000000fffffff290 */ /* 0x000fe2000fffe0ff */
[----:B------:R1:W-:Y:S01]  /*9540*/  UTMASTG.3D [UR8], [UR4] ;  /* 0x00000008040073b5 */ /* 0x0003e20008010000 */
[----:B------:R0:W-:Y:S01]  /*9550*/  UTMACMDFLUSH ;  /* 0x00000000000079b7 */ /* 0x0001e20000000000 */
[----:B-1----:R-:W-:Y:S04]  /*9560*/  DEPBAR.LE SB0, 0x1 ;  /* 0x000080400000791a */ /* 0x002fe80000000000 */
.L_x_158:
[----:B------:R-:W-:Y:S05]  /*9570*/  BSYNC.RECONVERGENT B0 ;  /* 0x0000000000007941 */ /* 0x000fea0003800200 */
.L_x_157:
        /* <DEDUP_REMOVED lines=21> */
.L_x_162:
[----:B------:R-:W-:Y:S05]  /*96d0*/  BSYNC B0 ;  /* 0x0000000000007941 */ /* 0x000fea0003800000 */
.L_x_161:
        /* <DEDUP_REMOVED lines=11> */
.L_x_160:
[----:B------:R-:W-:Y:S05]  /*9790*/  BSYNC B1 ;  /* 0x0000000000017941 */ /* 0x000fea0003800000 */
.L_x_159:
        /* <DEDUP_REMOVED lines=21> */
.L_x_164:
        /* <DEDUP_REMOVED lines=65> */
.L_x_166:
[----:B------:R-:W-:Y:S05]  /*9d00*/  BSYNC.RECONVERGENT B0 ;  /* 0x0000000000007941 */ /* 0x000fea0003800200 */
.L_x_165:
        /* <DEDUP_REMOVED lines=21> */
.L_x_170:
[----:B------:R-:W-:Y:S05]  /*9e60*/  BSYNC B0 ;  /* 0x0000000000007941 */ /* 0x000fea0003800000 */
.L_x_169:
        /* <DEDUP_REMOVED lines=11> */
.L_x_168:
[----:B------:R-:W-:Y:S05]  /*9f20*/  BSYNC B1 ;  /* 0x0000000000017941 */ /* 0x000fea0003800000 */
.L_x_167:
        /* <DEDUP_REMOVED lines=21> */
.L_x_172:
        /* <DEDUP_REMOVED lines=46> */
[----:B------:R-:W-:Y:S02]  /*a360*/  @P6 SHF.L.U32 R2, R76, 0x1f, RZ ;  /* 0x0000001f4c026819 */ /* 0x000fe400000006ff */
        /* <DEDUP_REMOVED lines=18> */
.L_x_174:
[----:B------:R-:W-:Y:S05]  /*a490*/  BSYNC.RECONVERGENT B0 ;  /* 0x0000000000007941 */ /* 0x000fea0003800200 */
.L_x_173:
        /* <DEDUP_REMOVED lines=18> */
[----:B------:R-:W-:Y:S04]  /*a5c0*/  SHF.L.U32 R76, R76, 0x1f, RZ ;  /* 0x0000001f4c4c7819 */ /* 0x000fe800000006ff */
[----:B------:R-:W1:Y:S02]  /*a5d0*/  SYNCS.PHASECHK.TRANS64.TRYWAIT P0, [R0+URZ+0x80], R76 ;  /* 0x0000804c000075a7 */ /* 0x000e6400080011ff */
[----:B-1----:R-:W-:Y:S05]  /*a5e0*/  @!P0 BRA `(.L_x_179) ;  /* 0x0000001800948947 */ /* 0x002fea0003800000 */
.L_x_178:
[----:B------:R-:W-:Y:S05]  /*a5f0*/  BSYNC B0 ;  /* 0x0000000000007941 */ /* 0x000fea0003800000 */
.L_x_177:
[----:B------:R-:W-:Y:S11]  /*a600*/  ISETP.NE.AND P0, PT, R75, RZ, PT ;  /* 0x000000ff4b00720c */ /* 0x000ff60003f05270 */
[----:B------:R-:W-:Y:S02]  /*a610*/  @!UPT UIADD3 URZ, UPT, UPT, URZ, URZ, URZ ;  /* 0x000000fffffff290 */ /* 0x000fe4000fffe0ff */
[----:B------:R3:W4:Y:S04]  /*a620*/  @P0 LDS.128 R32, [R4] ;  /* 0x0000000004200984 */ /* 0x0007280000000c00 */
[----:B------:R3:W1:Y:S04]  /*a630*/  @P0 LDS.128 R36, [R3+0x10] ;  /* 0x0000100003240984 */ /* 0x0006680000000c00 */
[----:B------:R3:W1:Y:S04]  /*a640*/  @P0 LDS.128 R40, [R2+0x20] ;  /* 0x0000200002280984 */ /* 0x0006680000000c00 */
[----:B------:R3:W1:Y:S02]  /*a650*/  @P0 LDS.128 R44, [R73+0x30] ;  /* 0x00003000492c0984 */ /* 0x0006640000000c00 */
.L_x_176:
[----:B------:R-:W-:Y:S05]  /*a660*/  BSYNC B1 ;  /* 0x0000000000017941 */ /* 0x000fea0003800000 */
.L_x_175:
        /* <DEDUP_REMOVED lines=21> */
.L_x_180:
[----:B------:R-:W-:Y:S01]  /*a7c0*/  ISETP.NE.AND P0, PT, R66, RZ, PT ;  /* 0x000000ff4200720c */ /* 0x000fe20003f05270 */
[----:B------:R-:W-:Y:S05]  /*a7d0*/  WARPSYNC.ALL ;  /* 0x0000000000007948 */ /* 0x000fea0003800000 */
[----:B------:R-:W-:Y:S01]  /*a7e0*/  R2UR UR4, R25 ;  /* 0x00000000190472ca */ /* 0x000fe200000e0000 */
[----:B------:R-:W-:Y:S01]  /*a7f0*/  BSSY.RECONVERGENT B0, `(.L_x_181) ;  /* 0x000003b000007945 */ /* 0x000fe20003800200 */
[----:B------:R-:W-:Y:S04]  /*a800*/  IADD3 R71, PT, PT, R71, 0x110, RZ ;  /* 0x0000011047477810 */ /* 0x000fe80007ffe0ff */
[----:B------:R-:W-:Y:S07]  /*a810*/  LOP3.LUT R71, R71, 0xfefffff8, RZ, 0xc0, !PT ;  /* 0xfefffff847477812 */ /* 0x000fee00078ec0ff */
[----:B---3--:R-:W1:Y:S01]  /*a820*/  LDTM.x16 R4, tmem[UR4+0x70] ;  /* 0x00007004000479ee */ /* 0x008e620008240000 */
[----:B------:R-:W-:Y:S01]  /*a830*/  NOP ;  /* 0x0000000000007918 */ /* 0x000fe20000000000 */
[----:B-1----:R1:W-:Y:S01]  /*a840*/  SYNCS.ARRIVE.TRANS64.RED.A1T0 RZ, [R71+URZ], RZ ;  /* 0x000000ff47ff79a7 */ /* 0x0023e200081004ff */
[C---:B------:R-:W-:Y:S01]  /*a850*/  FMUL R0, R24.reuse, R4 ;  /* 0x0000000418007220 */ /* 0x040fe20000400000 */
        /* <DEDUP_REMOVED lines=52> */
.L_x_182:
[----:B------:R-:W-:Y:S05]  /*aba0*/  BSYNC.RECONVERGENT B0 ;  /* 0x0000000000007941 */ /* 0x000fea0003800200 */
.L_x_181:
[----:B------:R-:W-:Y:S01]  /*abb0*/  BAR.SYNC.DEFER_BLOCKING 0x1, 0x80 ;  /* 0x0042000000007b1d */ /* 0x000fe20000010000 */
[----:B------:R-:W-:Y:S01]  /*abc0*/  UISETP.NE.AND UP0, UPT, UR52, -0x8, UPT ;  /* 0xfffffff83400788c */ /* 0x000fe2000bf05270 */
[----:B------:R-:W-:Y:S08]  /*abd0*/  IADD3 R22, PT, PT, R22, 0x1, RZ ;  /* 0x0000000116167810 */ /* 0x000ff00007ffe0ff */
[----:B------:R-:W-:Y:S05]  /*abe0*/  BRA.U !UP0, `(.L_x_183) ;  /* 0x0000000108247547 */ /* 0x000fea000b800000 */
[----:B------:R-:W-:Y:S01]  /*abf0*/  ISETP.NE.AND P0, PT, R70, RZ, PT ;  /* 0x000000ff4600720c */ /* 0x000fe20003f05270 */
[----:B------:R-:W-:Y:S01]  /*ac00*/  IMAD.U32 R0, RZ, RZ, UR47 ;  /* 0x0000002fff007e24 */ /* 0x000fe2000f8e00ff */
[----:B------:R-:W-:Y:S04]  /*ac10*/  UIADD3 UR4, UPT, UPT, UR47, 0x1, URZ ;  /* 0x000000012f047890 */ /* 0x000fe8000fffe0ff */
[----:B------:R-:W-:Y:S04]  /*ac20*/  UISETP.NE.AND UP0, UPT, UR4, 0x4, UPT ;  /* 0x000000040400788c */ /* 0x000fe8000bf05270 */
[----:B------:R-:W-:Y:S03]  /*ac30*/  USEL UR47, UR4, URZ, UP0 ;  /* 0x000000ff042f7287 */ /* 0x000fe60008000000 */
[----:B------:R-:W-:Y:S05]  /*ac40*/  @P0 LEA R0, R0, UR43, 0x3 ;  /* 0x0000002b00000c11 */ /* 0x000fea000f8e18ff */
[----:B------:R-:W-:Y:S05]  /*ac50*/  @P0 VIADD R0, R0, 0xa0 ;  /* 0x000000a000000836 */ /* 0x000fea0000000000 */
[----:B------:R-:W-:Y:S04]  /*ac60*/  @P0 PRMT R0, R72, 0x654, R0 ;  /* 0x0000065448000816 */ /* 0x000fe80000000000 */
[----:B------:R3:W-:Y:S03]  /*ac70*/  @P0 SYNCS.ARRIVE.TRANS64.RED.A1T0 RZ, [R0+URZ], RZ ;  /* 0x000000ff00ff09a7 */ /* 0x0007e600081004ff */
.L_x_183:
[----:B------:R-:W-:Y:S01]  /*ac80*/  R2UR UR6, R69 ;  /* 0x00000000450672ca */ /* 0x000fe200000e0000 */
[----:B------:R-:W-:Y:S01]  /*ac90*/  UIADD3 UR52, UPT, UPT, UR52, 0x8, URZ ;  /* 0x0000000834347890 */ /* 0x000fe2000fffe0ff */
[----:B------:R-:W-:Y:S01]  /*aca0*/  R2UR UR5, R53 ;  /* 0x00000000350572ca */ /* 0x000fe200000e0000 */
[----:B------:R-:W-:Y:S01]  /*acb0*/  UMOV UR36, UR63 ;  /* 0x0000003f00247c82 */ /* 0x000fe20008000000 */
[----:B------:R-:W-:Y:S02]  /*acc0*/  R2UR UR4, R54 ;  /* 0x00000000360472ca */ /* 0x000fe400000e0000 */
[----:B------:R-:W-:Y:S02]  /*acd0*/  ISETP.NE.AND P0, PT, R58, 0x2, PT ;  /* 0x000000023a00780c */ /* 0x000fe40003f05270 */
[----:B------:R-:W-:Y:S02]  /*ace0*/  ISETP.NE.AND P1, PT, R22, 0x4, PT ;  /* 0x000000041600780c */ /* 0x000fe40003f25270 */
[----:B------:R-:W-:Y:S02]  /*acf0*/  SEL R2, RZ, 0x1, P0 ;  /* 0x00000001ff027807 */ /* 0x000fe40000000000 */
[----:B---3--:R-:W-:Y:S01]  /*ad00*/  SEL R0, RZ, 0x1, P1 ;  /* 0x00000001ff007807 */ /* 0x008fe20000800000 */
[----:B------:R-:W-:Y:S01]  /*ad10*/  UISETP.NE.AND UP0, UPT, UR6, URZ, UPT ;  /* 0x000000ff0600728c */ /* 0x000fe2000bf05270 */
[----:B------:R-:W-:Y:S01]  /*ad20*/  LOP3.LUT R60, R60, R2, RZ, 0x3c, !PT ;  /* 0x000000023c3c7212 */ /* 0x000fe200078e3cff */
[----:B------:R-:W-:Y:S01]  /*ad30*/  UIADD3 UR34, UPT, UPT, UR37, UR5, URZ ;  /* 0x0000000525227290 */ /* 0x000fe2000fffe0ff */
[----:B------:R-:W-:Y:S01]  /*ad40*/  LOP3.LUT R61, R61, R0, RZ, 0x3c, !PT ;  /* 0x000000003d3d7212 */ /* 0x000fe200078e3cff */
[----:B------:R-:W-:Y:S01]  /*ad50*/  UIADD3 UR32, UPT, UPT, UR38, UR4, URZ ;  /* 0x0000000426207290 */ /* 0x000fe2000fffe0ff */
[----:B------:R-:W-:Y:S02]  /*ad60*/  SEL R58, R58, RZ, P0 ;  /* 0x000000ff3a3a7207 */ /* 0x000fe40000000000 */
[----:B------:R-:W-:Y:S02]  /*ad70*/  SEL R22, R22, RZ, P1 ;  /* 0x000000ff16167207 */ /* 0x000fe40000800000 */
[----:B------:R-:W-:Y:S07]  /*ad80*/  BRA.U UP0, `(.L_x_184) ;  /* 0xffffffb500547547 */ /* 0x000fee000b83ffff */
[----:B------:R-:W-:-:S13]  /*ad90*/  R2UR UR4, R55 ;  /* 0x00000000370472ca */ /* 0x000fda00000e0000 */
[----:B------:R-:W-:-:S09]  /*ada0*/  UISETP.NE.AND UP0, UPT, UR4, URZ, UPT ;  /* 0x000000ff0400728c */ /* 0x000fd2000bf05270 */
[----:B------:R-:W-:Y:S05]  /*adb0*/  BRA.U !UP0, `(.L_x_185) ;  /* 0x0000000108487547 */ /* 0x000fea000b800000 */
[----:B------:R-:W3:Y:S02]  /*adc0*/  LDCU.64 UR4, c[0x0][0x890] ;  /* 0x00011200ff0477ac */ /* 0x000ee40008000a00 */
[----:B---3--:R-:W-:-:S04]  /*add0*/  UISETP.NE.U32.AND UP0, UPT, UR4, URZ, UPT ;  /* 0x000000ff0400728c */ /* 0x008fc8000bf05070 */
[----:B------:R-:W-:-:S09]  /*ade0*/  UISETP.NE.AND.EX UP0, UPT, UR5, URZ, UPT, UP0 ;  /* 0x000000ff0500728c */ /* 0x000fd2000bf05300 */
[----:B------:R-:W-:Y:S05]  /*adf0*/  BRA.U UP0, `(.L_x_186) ;  /* 0x00000001000c7547 */ /* 0x000fea000b800000 */
[----:B------:R-:W-:-:S13]  /*ae00*/  FSETP.NEU.AND P0, PT, R27, RZ, PT ;  /* 0x000000ff1b00720b */ /* 0x000fda0003f0d000 */
[----:B------:R-:W-:Y:S05]  /*ae10*/  @!P0 EXIT ;  /* 0x000000000000894d */ /* 0x000fea0003800000 */
[----:B------:R-:W-:Y:S05]  /*ae20*/  BRA `(.L_x_185) ;  /* 0x00000000002c7947 */ /* 0x000fea0003800000 */
.L_x_186:
[----:B------:R-:W-:Y:S01]  /*ae30*/  ISETP.NE.AND P0, PT, R57, RZ, PT ;  /* 0x000000ff3900720c */ /* 0x000fe20003f05270 */
[----:B------:R-:W-:-:S12]  /*ae40*/  BSSY.RECONVERGENT B0, `(.L_x_185) ;  /* 0x0000009000007945 */ /* 0x000fd80003800200 */
[----:B------:R-:W-:Y:S05]  /*ae50*/  @P0 BRA `(.L_x_187) ;  /* 0x0000000000140947 */ /* 0x000fea0003800000 */
[----:B------:R-:W3:Y:S02]  /*ae60*/  LDCU.64 UR4, c[0x0][0x888] ;  /* 0x00011100ff0477ac */ /* 0x000ee40008000a00 */
[----:B---3--:R-:W-:-:S04]  /*ae70*/  ISETP.NE.U32.AND P0, PT, RZ, UR4, PT ;  /* 0x00000004ff007c0c */ /* 0x008fc8000bf05070 */
[----:B------:R-:W-:-:S13]  /*ae80*/  ISETP.NE.AND.EX P0, PT, RZ, UR5, PT, P0 ;  /* 0x00000005ff007c0c */ /* 0x000fda000bf05300 */
[----:B------:R-:W-:Y:S05]  /*ae90*/  @!P0 EXIT ;  /* 0x000000000000894d */ /* 0x000fea0003800000 */
[----:B------:R-:W-:Y:S05]  /*aea0*/  BRA `(.L_x_188) ;  /* 0x0000000000087947 */ /* 0x000fea0003800000 */
.L_x_187:
[----:B------:R-:W-:-:S13]  /*aeb0*/  FSETP.NEU.AND P0, PT, R27, RZ, PT ;  /* 0x000000ff1b00720b */ /* 0x000fda0003f0d000 */
[----:B------:R-:W-:Y:S05]  /*aec0*/  @!P0 EXIT ;  /* 0x000000000000894d */ /* 0x000fea0003800000 */
.L_x_188:
[----:B------:R-:W-:Y:S05]  /*aed0*/  BSYNC.RECONVERGENT B0 ;  /* 0x0000000000007941 */ /* 0x000fea0003800200 */
.L_x_185:
[----:B------:R-:W3:Y:S01]  /*aee0*/  S2UR UR5, SR_CgaCtaId ;  /* 0x00000000000579c3 */ /* 0x000ee20000008800 */
[----:B------:R-:W-:Y:S01]  /*aef0*/  ULEA UR4, UR47, UR43, 0x3 ;  /* 0x0000002b2f047291 */ /* 0x000fe2000f8e18ff */
[----:B------:R-:W-:-:S04]  /*af00*/  DEPBAR.LE SB0, 0x0 ;  /* 0x000080000000791a */ /* 0x000fc80000000000 */
[----:B------:R-:W-:-:S04]  /*af10*/  UIADD3 UR4, UPT, UPT, UR4, 0xa0, URZ ;  /* 0x000000a004047890 */ /* 0x000fc8000fffe0ff */
[----:B---3--:R-:W-:-:S09]  /*af20*/  UPRMT UR4, UR5, 0x654, UR4 ;  /* 0x0000065405047896 */ /* 0x008fd20008000004 */
[----:B------:R-:W-:Y:S01]  /*af30*/  SYNCS.ARRIVE.TRANS64.RED.A1T0 RZ, [UR4], RZ ;  /* 0x000000ffffff79a7 */ /* 0x000fe20008100404 */
[----:B------:R-:W-:Y:S05]  /*af40*/  EXIT ;  /* 0x000000000000794d */ /* 0x000fea0003800000 */
.L_x_24:
[----:B-1----:R1:W3:Y:S02]  /*af50*/  SYNCS.PHASECHK.TRANS64.TRYWAIT P0, [R0+URZ+0x140], R2 ;  /* 0x00014002000075a7 */ /* 0x0022e400080011ff */
[----:B---3--:R-:W-:Y:S05]  /*af60*/  @!P0 NANOSLEEP.SYNCS 0x989680 ;  /* 0x009896800000895d */ /* 0x008fea0003900000 */
[----:B------:R-:W3:Y:S02]  /*af70*/  @!P0 SYNCS.PHASECHK.TRANS64 P0, [R0+URZ+0x140], R2 ;  /* 0x00014002000085a7 */ /* 0x000ee400080010ff */
[----:B---3--:R-:W-:Y:S05]  /*af80*/  @!P0 BRA `(.L_x_24) ;  /* 0xfffffffc00f08947 */ /* 0x008fea000383ffff */
[----:B------:R-:W-:Y:S05]  /*af90*/  BRA `(.L_x_189) ;  /* 0xffffff6c00187947 */ /* 0x000fea000383ffff */
.L_x_27:
[----:B-1----:R-:W-:-:S07]  /*afa0*/  MOV R0, UR33 ;  /* 0x0000002100007c02 */ /* 0x002fce0008000f00 */
.L_x_190:
[----:B-1----:R1:W3:Y:S02]  /*afb0*/  SYNCS.PHASECHK.TRANS64.TRYWAIT P0, [R0+URZ+0x40], R3 ;  /* 0x00004003000075a7 */ /* 0x0022e400080011ff */
[----:B---3--:R-:W-:Y:S05]  /*afc0*/  @!P0 NANOSLEEP.SYNCS 0x989680 ;  /* 0x009896800000895d */ /* 0x008fea0003900000 */
[----:B------:R-:W3:Y:S02]  /*afd0*/  @!P0 SYNCS.PHASECHK.TRANS64 P0, [R0+URZ+0x40], R3 ;  /* 0x00004003000085a7 */ /* 0x000ee400080010ff */
[----:B---3--:R-:W-:Y:S05]  /*afe0*/  @!P0 BRA `(.L_x_190) ;  /* 0xfffffffc00f08947 */ /* 0x008fea000383ffff */
[----:B------:R-:W-:Y:S05]  /*aff0*/  BRA `(.L_x_26) ;  /* 0xffffff6c00687947 */ /* 0x000fea000383ffff */
.L_x_34:
[----:B-1----:R-:W-:-:S07]  /*b000*/  MOV R0, UR9 ;  /* 0x0000000900007c02 */ /* 0x002fce0008000f00 */
.L_x_191:
[----:B-1----:R1:W3:Y:S02]  /*b010*/  SYNCS.PHASECHK.TRANS64.TRYWAIT P0, [R0+URZ+0x40], R3 ;  /* 0x00004003000075a7 */ /* 0x0022e400080011ff */
[----:B---3--:R-:W-:Y:S05]  /*b020*/  @!P0 NANOSLEEP.SYNCS 0x989680 ;  /* 0x009896800000895d */ /* 0x008fea0003900000 */
[----:B------:R-:W3:Y:S02]  /*b030*/  @!P0 SYNCS.PHASECHK.TRANS64 P0, [R0+URZ+0x40], R3 ;  /* 0x00004003000085a7 */ /* 0x000ee400080010ff */
[----:B---3--:R-:W-:Y:S05]  /*b040*/  @!P0 BRA `(.L_x_191) ;  /* 0xfffffffc00f08947 */ /* 0x008fea000383ffff */
[----:B------:R-:W-:Y:S05]  /*b050*/  BRA `(.L_x_33) ;  /* 0xffffff70002c7947 */ /* 0x000fea000383ffff */
.L_x_39:
[----:B-1----:R1:W3:Y:S02]  /*b060*/  SYNCS.PHASECHK.TRANS64.TRYWAIT P0, [R3+URZ+0xd0], R0 ;  /* 0x0000d000030075a7 */ /* 0x0022e400080011ff */
[----:B---3--:R-:W-:Y:S05]  /*b070*/  @!P0 NANOSLEEP.SYNCS 0x989680 ;  /* 0x009896800000895d */ /* 0x008fea0003900000 */
[----:B------:R-:W3:Y:S02]  /*b080*/  @!P0 SYNCS.PHASECHK.TRANS64 P0, [R3+URZ+0xd0], R0 ;  /* 0x0000d000030085a7 */ /* 0x000ee400080010ff */
[----:B---3--:R-:W-:Y:S05]  /*b090*/  @!P0 BRA `(.L_x_39) ;  /* 0xfffffffc00f08947 */ /* 0x008fea000383ffff */
[----:B------:R-:W-:Y:S05]  /*b0a0*/  BRA `(.L_x_192) ;  /* 0xffffff7000d07947 */ /* 0x000fea000383ffff */
.L_x_43:
[----:B------:R-:W-:-:S07]  /*b0b0*/  MOV R0, UR4 ;  /* 0x0000000400007c02 */ /* 0x000fce0008000f00 */
.L_x_193:
[----:B-1----:R1:W3:Y:S02]  /*b0c0*/  SYNCS.PHASECHK.TRANS64.TRYWAIT P0, [R0+URZ], R2 ;  /* 0x00000002000075a7 */ /* 0x0022e400080011ff */
[----:B---3--:R-:W-:Y:S05]  /*b0d0*/  @!P0 NANOSLEEP.SYNCS 0x989680 ;  /* 0x009896800000895d */ /* 0x008fea0003900000 */
[----:B------:R-:W3:Y:S02]  /*b0e0*/  @!P0 SYNCS.PHASECHK.TRANS64 P0, [R0+URZ], R2 ;  /* 0x00000002000085a7 */ /* 0x000ee400080010ff */
[----:B---3--:R-:W-:Y:S05]  /*b0f0*/  @!P0 BRA `(.L_x_193) ;  /* 0xfffffffc00f08947 */ /* 0x008fea000383ffff */
[----:B------:R-:W-:Y:S05]  /*b100*/  BRA `(.L_x_194) ;  /* 0xffffff78007c7947 */ /* 0x000fea000383ffff */
.L_x_44:
[----:B------:R-:W-:-:S07]  /*b110*/  MOV R0, UR5 ;  /* 0x0000000500007c02 */ /* 0x000fce0008000f00 */
.L_x_195:
[----:B-1----:R1:W3:Y:S02]  /*b120*/  SYNCS.PHASECHK.TRANS64.TRYWAIT P0, [R0+URZ], R3 ;  /* 0x00000003000075a7 */ /* 0x0022e400080011ff */
[----:B---3--:R-:W-:Y:S05]  /*b130*/  @!P0 NANOSLEEP.SYNCS 0x989680 ;  /* 0x009896800000895d */ /* 0x008fea0003900000 */
[----:B------:R-:W3:Y:S02]  /*b140*/  @!P0 SYNCS.PHASECHK.TRANS64 P0, [R0+URZ], R3 ;  /* 0x00000003000085a7 */ /* 0x000ee400080010ff */
[----:B---3--:R-:W-:Y:S05]  /*b150*/  @!P0 BRA `(.L_x_195) ;  /* 0xfffffffc00f08947 */ /* 0x008fea000383ffff */
[----:B------:R-:W-:Y:S05]  /*b160*/  BRA `(.L_x_196) ;  /* 0xffffff7800887947 */ /* 0x000fea000383ffff */
.L_x_45:
[----:B------:R-:W-:-:S07]  /*b170*/  MOV R0, UR5 ;  /* 0x0000000500007c02 */ /* 0x000fce0008000f00 */
.L_x_197:
[----:B-1----:R1:W3:Y:S02]  /*b180*/  SYNCS.PHASECHK.TRANS64.TRYWAIT P0, [R0+URZ], R3 ;  /* 0x00000003000075a7 */ /* 0x0022e400080011ff */
[----:B---3--:R-:W-:Y:S05]  /*b190*/  @!P0 NANOSLEEP.SYNCS 0x989680 ;  /* 0x009896800000895d */ /* 0x008fea0003900000 */
[----:B------:R-:W3:Y:S02]  /*b1a0*/  @!P0 SYNCS.PHASECHK.TRANS64 P0, [R0+URZ], R3 ;  /* 0x00000003000085a7 */ /* 0x000ee400080010ff */
[----:B---3--:R-:W-:Y:S05]  /*b1b0*/  @!P0 BRA `(.L_x_197) ;  /* 0xfffffffc00f08947 */ /* 0x008fea000383ffff */
[----:B------:R-:W-:Y:S05]  /*b1c0*/  BRA `(.L_x_198) ;  /* 0xffffff7800947947 */ /* 0x000fea000383ffff */
.L_x_46:
[----:B------:R-:W-:-:S07]  /*b1d0*/  MOV R0, UR5 ;  /* 0x0000000500007c02 */ /* 0x000fce0008000f00 */
.L_x_199:
[----:B-1----:R1:W3:Y:S02]  /*b1e0*/  SYNCS.PHASECHK.TRANS64.TRYWAIT P0, [R0+URZ], R3 ;  /* 0x00000003000075a7 */ /* 0x0022e400080011ff */
[----:B---3--:R-:W-:Y:S05]  /*b1f0*/  @!P0 NANOSLEEP.SYNCS 0x989680 ;  /* 0x009896800000895d */ /* 0x008fea0003900000 */
[----:B------:R-:W3:Y:S02]  /*b200*/  @!P0 SYNCS.PHASECHK.TRANS64 P0, [R0+URZ], R3 ;  /* 0x00000003000085a7 */ /* 0x000ee400080010ff */
[----:B---3--:R-:W-:Y:S05]  /*b210*/  @!P0 BRA `(.L_x_199) ;  /* 0xfffffffc00f08947 */ /* 0x008fea000383ffff */
[----:B------:R-:W-:Y:S05]  /*b220*/  BRA `(.L_x_200) ;  /* 0xffffff7800a07947 */ /* 0x000fea000383ffff */
.L_x_47:
[----:B------:R-:W-:-:S07]  /*b230*/  MOV R0, UR5 ;  /* 0x0000000500007c02 */ /* 0x000fce0008000f00 */
.L_x_201:
[----:B-1----:R1:W3:Y:S02]  /*b240*/  SYNCS.PHASECHK.TRANS64.TRYWAIT P0, [R0+URZ], R3 ;  /* 0x00000003000075a7 */ /* 0x0022e400080011ff */
[----:B---3--:R-:W-:Y:S05]  /*b250*/  @!P0 NANOSLEEP.SYNCS 0x989680 ;  /* 0x009896800000895d */ /* 0x008fea0003900000 */
[----:B------:R-:W3:Y:S02]  /*b260*/  @!P0 SYNCS.PHASECHK.TRANS64 P0, [R0+URZ], R3 ;  /* 0x00000003000085a7 */ /* 0x000ee400080010ff */
[----:B---3--:R-:W-:Y:S05]  /*b270*/  @!P0 BRA `(.L_x_201) ;  /* 0xfffffffc00f08947 */ /* 0x008fea000383ffff */
[----:B------:R-:W-:Y:S05]  /*b280*/  BRA `(.L_x_202) ;  /* 0xffffff7800ac7947 */ /* 0x000fea000383ffff */
.L_x_48:
[----:B------:R-:W-:-:S07]  /*b290*/  MOV R0, UR5 ;  /* 0x0000000500007c02 */ /* 0x000fce0008000f00 */
.L_x_203:
[----:B-1----:R1:W3:Y:S02]  /*b2a0*/  SYNCS.PHASECHK.TRANS64.TRYWAIT P0, [R0+URZ], R3 ;  /* 0x00000003000075a7 */ /* 0x0022e400080011ff */
[----:B---3--:R-:W-:Y:S05]  /*b2b0*/  @!P0 NANOSLEEP.SYNCS 0x989680 ;  /* 0x009896800000895d */ /* 0x008fea0003900000 */
[----:B------:R-:W3:Y:S02]  /*b2c0*/  @!P0 SYNCS.PHASECHK.TRANS64 P0, [R0+URZ], R3 ;  /* 0x00000003000085a7 */ /* 0x000ee400080010ff */
[----:B---3--:R-:W-:Y:S05]  /*b2d0*/  @!P0 BRA `(.L_x_203) ;  /* 0xfffffffc00f08947 */ /* 0x008fea000383ffff */
[----:B------:R-:W-:Y:S05]  /*b2e0*/  BRA `(.L_x_204) ;  /* 0xffffff7800b87947 */ /* 0x000fea000383ffff */
.L_x_49:
[----:B------:R-:W-:-:S07]  /*b2f0*/  MOV R0, UR5 ;  /* 0x0000000500007c02 */ /* 0x000fce0008000f00 */
.L_x_205:
[----:B-1----:R1:W3:Y:S02]  /*b300*/  SYNCS.PHASECHK.TRANS64.TRYWAIT P0, [R0+URZ], R3 ;  /* 0x00000003000075a7 */ /* 0x0022e400080011ff */
[----:B---3--:R-:W-:Y:S05]  /*b310*/  @!P0 NANOSLEEP.SYNCS 0x989680 ;  /* 0x009896800000895d */ /* 0x008fea0003900000 */
[----:B------:R-:W3:Y:S02]  /*b320*/  @!P0 SYNCS.PHASECHK.TRANS64 P0, [R0+URZ], R3 ;  /* 0x00000003000085a7 */ /* 0x000ee400080010ff */
[----:B---3--:R-:W-:Y:S05]  /*b330*/  @!P0 BRA `(.L_x_205) ;  /* 0xfffffffc00f08947 */ /* 0x008fea000383ffff */
[----:B------:R-:W-:Y:S05]  /*b340*/  BRA `(.L_x_206) ;  /* 0xffffff7800c47947 */ /* 0x000fea000383ffff */
.L_x_52:
[----:B--2---:R2:W3:Y:S02]  /*b350*/  SYNCS.PHASECHK.TRANS64.TRYWAIT P0, [R0+URZ+0x130], R4 ;  /* 0x00013004000075a7 */ /* 0x0044e400080011ff */
[----:B---3--:R-:W-:Y:S05]  /*b360*/  @!P0 NANOSLEEP.SYNCS 0x989680 ;  /* 0x009896800000895d */ /* 0x008fea0003900000 */
[----:B------:R-:W3:Y:S02]  /*b370*/  @!P0 SYNCS.PHASECHK.TRANS64 P0, [R0+URZ+0x130], R4 ;  /* 0x00013004000085a7 */ /* 0x000ee400080010ff */
[----:B---3--:R-:W-:Y:S05]  /*b380*/  @!P0 BRA `(.L_x_52) ;  /* 0xfffffffc00f08947 */ /* 0x008fea000383ffff */
[----:B------:R-:W-:Y:S05]  /*b390*/  BRA `(.L_x_207) ;  /* 0xffffff7c00287947 */ /* 0x000fea000383ffff */
.L_x_53:
[----:B------:R-:W-:-:S07]  /*b3a0*/  MOV R0, UR4 ;  /* 0x0000000400007c02 */ /* 0x000fce0008000f00 */
.L_x_208:
[----:B--2---:R2:W3:Y:S02]  /*b3b0*/  SYNCS.PHASECHK.TRANS64.TRYWAIT P0, [R0+URZ+0xe0], R5 ;  /* 0x0000e005000075a7 */ /* 0x0044e400080011ff */
[----:B---3--:R-:W-:Y:S05]  /*b3c0*/  @!P0 NANOSLEEP.SYNCS 0x989680 ;  /* 0x009896800000895d */ /* 0x008fea0003900000 */
[----:B------:R-:W3:Y:S02]  /*b3d0*/  @!P0 SYNCS.PHASECHK.TRANS64 P0, [R0+URZ+0xe0], R5 ;  /* 0x0000e005000085a7 */ /* 0x000ee400080010ff */
[----:B---3--:R-:W-:Y:S05]  /*b3e0*/  @!P0 BRA `(.L_x_208) ;  /* 0xfffffffc00f08947 */ /* 0x008fea000383ffff */
[----:B------:R-:W-:Y:S05]  /*b3f0*/  BRA `(.L_x_209) ;  /* 0xffffff7c00387947 */ /* 0x000fea000383ffff */
.L_x_54:
[----:B--2---:R2:W3:Y:S02]  /*b400*/  SYNCS.PHASECHK.TRANS64.TRYWAIT P1, [R0+URZ+0xd0], R4 ;  /* 0x0000d004000075a7 */ /* 0x0044e400080211ff */
[----:B---3--:R-:W-:Y:S05]  /*b410*/  @!P1 NANOSLEEP.SYNCS 0x989680 ;  /* 0x009896800000995d */ /* 0x008fea0003900000 */
[----:B------:R-:W3:Y:S02]  /*b420*/  @!P1 SYNCS.PHASECHK.TRANS64 P1, [R0+URZ+0xd0], R4 ;  /* 0x0000d004000095a7 */ /* 0x000ee400080210ff */
[----:B---3--:R-:W-:Y:S05]  /*b430*/  @!P1 BRA `(.L_x_54) ;  /* 0xfffffffc00f09947 */ /* 0x008fea000383ffff */
[----:B------:R-:W-:Y:S05]  /*b440*/  BRA `(.L_x_210) ;  /* 0xffffff7c00687947 */ /* 0x000fea000383ffff */
.L_x_57:
[----:B------:R-:W-:-:S07]  /*b450*/  MOV R0, UR4 ;  /* 0x0000000400007c02 */ /* 0x000fce0008000f00 */
.L_x_211:
[----:B--2---:R2:W3:Y:S02]  /*b460*/  SYNCS.PHASECHK.TRANS64.TRYWAIT P0, [R0+URZ+0xe0], R2 ;  /* 0x0000e002000075a7 */ /* 0x0044e400080011ff */
[----:B---3--:R-:W-:Y:S05]  /*b470*/  @!P0 NANOSLEEP.SYNCS 0x989680 ;  /* 0x009896800000895d */ /* 0x008fea0003900000 */
[----:B------:R-:W3:Y:S02]  /*b480*/  @!P0 SYNCS.PHASECHK.TRANS64 P0, [R0+URZ+0xe0], R2 ;  /* 0x0000e002000085a7 */ /* 0x000ee400080010ff */
[----:B---3--:R-:W-:Y:S05]  /*b490*/  @!P0 BRA `(.L_x_211) ;  /* 0xfffffffc00f08947 */ /* 0x008fea000383ffff */
[----:B------:R-:W-:Y:S05]  /*b4a0*/  BRA `(.L_x_56) ;  /* 0xffffff7c00bc7947 */ /* 0x000fea000383ffff */
.L_x_66:
[----:B--2---:R-:W-:-:S04]  /*b4b0*/  MOV R5, UR5 ;  /* 0x0000000500057c02 */ /* 0x004fc80008000f00 */
[----:B------:R2:W3:Y:S03]  /*b4c0*/  SYNCS.PHASECHK.TRANS64.TRYWAIT P0, [R5+URZ+0x8], R6 ;  /* 0x00000806050075a7 */ /* 0x0004e600080011ff */
[----:B---3--:R-:W-:Y:S05]  /*b4d0*/  @!P0 NANOSLEEP.SYNCS 0x989680 ;  /* 0x009896800000895d */ /* 0x008fea0003900000 */
[----:B------:R-:W3:Y:S02]  /*b4e0*/  @!P0 SYNCS.PHASECHK.TRANS64 P0, [R5+URZ+0x8], R6 ;  /* 0x00000806050085a7 */ /* 0x000ee400080010ff */
[----:B---3--:R-:W-:Y:S05]  /*b4f0*/  @!P0 BRA `(.L_x_66) ;  /* 0xfffffffc00ec8947 */ /* 0x008fea000383ffff */
[----:B------:R-:W-:Y:S05]  /*b500*/  BRA `(.L_x_65) ;  /* 0xffffff8000747947 */ /* 0x000fea000383ffff */
.L_x_68:
[----:B------:R-:W-:Y:S01]  /*b510*/  BSSY B0, `(.L_x_212) ;  /* 0x0000006000007945 */ /* 0x000fe20003800000 */
[----:B------:R-:W-:-:S07]  /*b520*/  MOV R15, 0xffffffff ;  /* 0xffffffff000f7802 */ /* 0x000fce0000000f00 */
[----:B-12--5:R-:W-:Y:S05]  /*b530*/  WARPSYNC.COLLECTIVE R15, `(.L_x_213) ;  /* 0x000000000f0c7348 */ /* 0x026fea0003c00000 */
[----:B------:R-:W-:Y:S02]  /*b540*/  ELECT P6, UR79, PT ;  /* 0x00000000004f782f */ /* 0x000fe400038c0000 */
[----:B------:R-:W-:Y:S01]  /*b550*/  MOV R14, UR79 ;  /* 0x0000004f000e7c02 */ /* 0x000fe20008000f00 */
[----:B-12--5:R-:W-:Y:S10]  /*b560*/  ENDCOLLECTIVE ;  /* 0x000000000000791b */ /* 0x026ff40003800000 */
.L_x_213:
[----:B------:R-:W-:Y:S05]  /*b570*/  BSYNC B0 ;  /* 0x0000000000007941 */ /* 0x000fea0003800000 */
.L_x_212:
[----:B------:R-:W-:Y:S01]  /*b580*/  PLOP3.LUT P0, PT, P6, PT, PT, 0x80, 0x8 ;  /* 0x000000000008781c */ /* 0x000fe2000370f070 */
[----:B------:R-:W-:-:S12]  /*b590*/  BRA `(.L_x_214) ;  /* 0xffffff8000a07947 */ /* 0x000fd8000383ffff */
.L_x_70:
[----:B--2---:R-:W-:-:S04]  /*b5a0*/  MOV R3, UR5 ;  /* 0x0000000500037c02 */ /* 0x004fc80008000f00 */
[----:B------:R2:W3:Y:S03]  /*b5b0*/  SYNCS.PHASECHK.TRANS64.TRYWAIT P0, [R3+URZ+0x8], R4 ;  /* 0x00000804030075a7 */ /* 0x0004e600080011ff */
[----:B---3--:R-:W-:Y:S05]  /*b5c0*/  @!P0 NANOSLEEP.SYNCS 0x989680 ;  /* 0x009896800000895d */ /* 0x008fea0003900000 */
[----:B------:R-:W3:Y:S02]  /*b5d0*/  @!P0 SYNCS.PHASECHK.TRANS64 P0, [R3+URZ+0x8], R4 ;  /* 0x00000804030085a7 */ /* 0x000ee400080010ff */
[----:B---3--:R-:W-:Y:S05]  /*b5e0*/  @!P0 BRA `(.L_x_70) ;  /* 0xfffffffc00ec8947 */ /* 0x008fea000383ffff */
[----:B------:R-:W-:Y:S05]  /*b5f0*/  BRA `(.L_x_69) ;  /* 0xffffff8000a47947 */ /* 0x000fea000383ffff */
.L_x_71:
[----:B-1----:R1:W2:Y:S02]  /*b600*/  SYNCS.PHASECHK.TRANS64.TRYWAIT P0, [R0+URZ+0xd0], R4 ;  /* 0x0000d004000075a7 */ /* 0x0022a400080011ff */
[----:B--2---:R-:W-:Y:S05]  /*b610*/  @!P0 NANOSLEEP.SYNCS 0x989680 ;  /* 0x009896800000895d */ /* 0x004fea0003900000 */
[----:B------:R-:W2:Y:S02]  /*b620*/  @!P0 SYNCS.PHASECHK.TRANS64 P0, [R0+URZ+0xd0], R4 ;  /* 0x0000d004000085a7 */ /* 0x000ea400080010ff */
[----:B--2---:R-:W-:Y:S05]  /*b630*/  @!P0 BRA `(.L_x_71) ;  /* 0xfffffffc00f08947 */ /* 0x004fea000383ffff */
[----:B------:R-:W-:Y:S05]  /*b640*/  BRA `(.L_x_215) ;  /* 0xffffff8400907947 */ /* 0x000fea000383ffff */
.L_x_73:
[----:B------:R-:W-:-:S07]  /*b650*/  MOV R0, UR31 ;  /* 0x0000001f00007c02 */ /* 0x000fce0008000f00 */
.L_x_216:
[----:B-1----:R1:W2:Y:S02]  /*b660*/  SYNCS.PHASECHK.TRANS64.TRYWAIT P0, [R0+URZ+0x110], R4 ;  /* 0x00011004000075a7 */ /* 0x0022a400080011ff */
[----:B--2---:R-:W-:Y:S05]  /*b670*/  @!P0 NANOSLEEP.SYNCS 0x989680 ;  /* 0x009896800000895d */ /* 0x004fea0003900000 */
[----:B------:R-:W2:Y:S02]  /*b680*/  @!P0 SYNCS.PHASECHK.TRANS64 P0, [R0+URZ+0x110], R4 ;  /* 0x00011004000085a7 */ /* 0x000ea400080010ff */
[----:B--2---:R-:W-:Y:S05]  /*b690*/  @!P0 BRA `(.L_x_216) ;  /* 0xfffffffc00f08947 */ /* 0x004fea000383ffff */
[----:B------:R-:W-:Y:S05]  /*b6a0*/  BRA `(.L_x_217) ;  /* 0xffffff8400dc7947 */ /* 0x000fea000383ffff */
.L_x_76:
[----:B------:R-:W-:Y:S07]  /*b6b0*/  MOV R0, UR5 ;  /* 0x0000000500007c02 */ /* 0x000fee0008000f00 */
.L_x_218:
[----:B-1----:R1:W2:Y:S02]  /*b6c0*/  SYNCS.PHASECHK.TRANS64.TRYWAIT P0, [R0+URZ], R4 ;  /* 0x00000004000075a7 */ /* 0x0022a400080011ff */
[----:B--2---:R-:W-:Y:S05]  /*b6d0*/  @!P0 NANOSLEEP.SYNCS 0x989680 ;  /* 0x009896800000895d */ /* 0x004fea0003900000 */
[----:B------:R-:W2:Y:S02]  /*b6e0*/  @!P0 SYNCS.PHASECHK.TRANS64 P0, [R0+URZ], R4 ;  /* 0x00000004000085a7 */ /* 0x000ea400080010ff */
[----:B--2---:R-:W-:Y:S05]  /*b6f0*/  @!P0 BRA `(.L_x_218) ;  /* 0xfffffffc00f08947 */ /* 0x004fea000383ffff */
[----:B------:R-:W-:Y:S05]  /*b700*/  BRA `(.L_x_75) ;  /* 0xffffff8400f07947 */ /* 0x000fea000383ffff */
.L_x_80:
[----:B-1----:R-:W-:-:S07]  /*b710*/  MOV R0, UR4 ;  /* 0x0000000400007c02 */ /* 0x002fce0008000f00 */
.L_x_219:
[----:B-1----:R1:W2:Y:S02]  /*b720*/  SYNCS.PHASECHK.TRANS64.TRYWAIT P0, [R0+URZ], R2 ;  /* 0x00000002000075a7 */ /* 0x0022a400080011ff */
[----:B--2---:R-:W-:Y:S05]  /*b730*/  @!P0 NANOSLEEP.SYNCS 0x989680 ;  /* 0x009896800000895d */ /* 0x004fea0003900000 */
[----:B------:R-:W2:Y:S02]  /*b740*/  @!P0 SYNCS.PHASECHK.TRANS64 P0, [R0+URZ], R2 ;  /* 0x00000002000085a7 */ /* 0x000ea400080010ff */
[----:B--2---:R-:W-:Y:S05]  /*b750*/  @!P0 BRA `(.L_x_219) ;  /* 0xfffffffc00f08947 */ /* 0x004fea000383ffff */
[----:B------:R-:W-:Y:S05]  /*b760*/  BRA `(.L_x_220) ;  /* 0xffffff8800e47947 */ /* 0x000fea000383ffff */
.L_x_81:
[----:B------:R-:W-:-:S07]  /*b770*/  MOV R0, UR5 ;  /* 0x0000000500007c02 */ /* 0x000fce0008000f00 */
.L_x_221:
[----:B-1----:R1:W2:Y:S02]  /*b780*/  SYNCS.PHASECHK.TRANS64.TRYWAIT P0, [R0+URZ], R3 ;  /* 0x00000003000075a7 */ /* 0x0022a400080011ff */
[----:B--2---:R-:W-:Y:S05]  /*b790*/  @!P0 NANOSLEEP.SYNCS 0x989680 ;  /* 0x009896800000895d */ /* 0x004fea0003900000 */
[----:B------:R-:W2:Y:S02]  /*b7a0*/  @!P0 SYNCS.PHASECHK.TRANS64 P0, [R0+URZ], R3 ;  /* 0x00000003000085a7 */ /* 0x000ea400080010ff */
[----:B--2---:R-:W-:Y:S05]  /*b7b0*/  @!P0 BRA `(.L_x_221) ;  /* 0xfffffffc00f08947 */ /* 0x004fea000383ffff */
[----:B------:R-:W-:Y:S05]  /*b7c0*/  BRA `(.L_x_222) ;  /* 0xffffff8800f07947 */ /* 0x000fea000383ffff */
.L_x_82:
[----:B------:R-:W-:-:S07]  /*b7d0*/  MOV R0, UR5 ;  /* 0x0000000500007c02 */ /* 0x000fce0008000f00 */
.L_x_223:
[----:B-1----:R1:W2:Y:S02]  /*b7e0*/  SYNCS.PHASECHK.TRANS64.TRYWAIT P0, [R0+URZ], R3 ;  /* 0x00000003000075a7 */ /* 0x0022a400080011ff */
[----:B--2---:R-:W-:Y:S05]  /*b7f0*/  @!P0 NANOSLEEP.SYNCS 0x989680 ;  /* 0x009896800000895d */ /* 0x004fea0003900000 */
[----:B------:R-:W2:Y:S02]  /*b800*/  @!P0 SYNCS.PHASECHK.TRANS64 P0, [R0+URZ], R3 ;  /* 0x00000003000085a7 */ /* 0x000ea400080010ff */
[----:B--2---:R-:W-:Y:S05]  /*b810*/  @!P0 BRA `(.L_x_223) ;  /* 0xfffffffc00f08947 */ /* 0x004fea000383ffff */
[----:B------:R-:W-:Y:S05]  /*b820*/  BRA `(.L_x_224) ;  /* 0xffffff8800fc7947 */ /* 0x000fea000383ffff */
.L_x_85:
[----:B------:R-:W-:-:S07]  /*b830*/  MOV R0, UR26 ;  /* 0x0000001a00007c02 */ /* 0x000fce0008000f00 */
.L_x_225:
[----:B-1----:R1:W2:Y:S02]  /*b840*/  SYNCS.PHASECHK.TRANS64.TRYWAIT P1, [R0+URZ+0x150], R2 ;  /* 0x00015002000075a7 */ /* 0x0022a400080211ff */
[----:B--2---:R-:W-:Y:S05]  /*b850*/  @!P1 NANOSLEEP.SYNCS 0x989680 ;  /* 0x009896800000995d */ /* 0x004fea0003900000 */
[----:B------:R-:W2:Y:S02]  /*b860*/  @!P1 SYNCS.PHASECHK.TRANS64 P1, [R0+URZ+0x150], R2 ;  /* 0x00015002000095a7 */ /* 0x000ea400080210ff */
[----:B--2---:R-:W-:Y:S05]  /*b870*/  @!P1 BRA `(.L_x_225) ;  /* 0xfffffffc00f09947 */ /* 0x004fea000383ffff */
[----:B------:R-:W-:Y:S05]  /*b880*/  BRA `(.L_x_226) ;  /* 0xffffff8c00487947 */ /* 0x000fea000383ffff */
.L_x_90:
[----:B-1----:R1:W2:Y:S02]  /*b890*/  SYNCS.PHASECHK.TRANS64.TRYWAIT P0, [R8+URZ+0xd0], R0 ;  /* 0x0000d000080075a7 */ /* 0x0022a400080011ff */
[----:B--2---:R-:W-:Y:S05]  /*b8a0*/  @!P0 NANOSLEEP.SYNCS 0x989680 ;  /* 0x009896800000895d */ /* 0x004fea0003900000 */
[----:B------:R-:W2:Y:S02]  /*b8b0*/  @!P0 SYNCS.PHASECHK.TRANS64 P0, [R8+URZ+0xd0], R0 ;  /* 0x0000d000080085a7 */ /* 0x000ea400080010ff */
[----:B--2---:R-:W-:Y:S05]  /*b8c0*/  @!P0 BRA `(.L_x_90) ;  /* 0xfffffffc00f08947 */ /* 0x004fea000383ffff */
[----:B------:R-:W-:Y:S05]  /*b8d0*/  BRA `(.L_x_227) ;  /* 0xffffff90008c7947 */ /* 0x000fea000383ffff */
.L_x_93:
[----:B-1----:R-:W-:Y:S07]  /*b8e0*/  MOV R0, UR21 ;  /* 0x0000001500007c02 */ /* 0x002fee0008000f00 */
.L_x_228:
[----:B-1----:R1:W2:Y:S02]  /*b8f0*/  SYNCS.PHASECHK.TRANS64.TRYWAIT P1, [R0+URZ+0xc8], R2 ;  /* 0x0000c802000075a7 */ /* 0x0022a400080211ff */
[----:B--2---:R-:W-:Y:S05]  /*b900*/  @!P1 NANOSLEEP.SYNCS 0x989680 ;  /* 0x009896800000995d */ /* 0x004fea0003900000 */
[----:B------:R-:W2:Y:S02]  /*b910*/  @!P1 SYNCS.PHASECHK.TRANS64 P1, [R0+URZ+0xc8], R2 ;  /* 0x0000c802000095a7 */ /* 0x000ea400080210ff */
[----:B--2---:R-:W-:Y:S05]  /*b920*/  @!P1 BRA `(.L_x_228) ;  /* 0xfffffffc00f09947 */ /* 0x004fea000383ffff */
[----:B------:R-:W-:Y:S05]  /*b930*/  BRA `(.L_x_92) ;  /* 0xffffff98000c7947 */ /* 0x000fea000383ffff */
.L_x_96:
[----:B-1----:R-:W-:Y:S07]  /*b940*/  MOV R0, UR21 ;  /* 0x0000001500007c02 */ /* 0x002fee0008000f00 */
.L_x_229:
[----:B-1----:R1:W2:Y:S02]  /*b950*/  SYNCS.PHASECHK.TRANS64.TRYWAIT P0, [R0+URZ+0xa0], R5 ;  /* 0x0000a005000075a7 */ /* 0x0022a400080011ff */
[----:B--2---:R-:W-:Y:S05]  /*b960*/  @!P0 NANOSLEEP.SYNCS 0x989680 ;  /* 0x009896800000895d */ /* 0x004fea0003900000 */
[----:B------:R-:W2:Y:S02]  /*b970*/  @!P0 SYNCS.PHASECHK.TRANS64 P0, [R0+URZ+0xa0], R5 ;  /* 0x0000a005000085a7 */ /* 0x000ea400080010ff */
[----:B--2---:R-:W-:Y:S05]  /*b980*/  @!P0 BRA `(.L_x_229) ;  /* 0xfffffffc00f08947 */ /* 0x004fea000383ffff */
[----:B------:R-:W-:Y:S05]  /*b990*/  BRA `(.L_x_230) ;  /* 0xffffff9800647947 */ /* 0x000fea000383ffff */
.L_x_97:
[----:B------:R-:W-:Y:S07]  /*b9a0*/  MOV R0, UR21 ;  /* 0x0000001500007c02 */ /* 0x000fee0008000f00 */
.L_x_231:
[----:B-1----:R1:W2:Y:S02]  /*b9b0*/  SYNCS.PHASECHK.TRANS64.TRYWAIT P0, [R0+URZ+0xa8], R5 ;  /* 0x0000a805000075a7 */ /* 0x0022a400080011ff */
[----:B--2---:R-:W-:Y:S05]  /*b9c0*/  @!P0 NANOSLEEP.SYNCS 0x989680 ;  /* 0x009896800000895d */ /* 0x004fea0003900000 */
[----:B------:R-:W2:Y:S02]  /*b9d0*/  @!P0 SYNCS.PHASECHK.TRANS64 P0, [R0+URZ+0xa8], R5 ;  /* 0x0000a805000085a7 */ /* 0x000ea400080010ff */
[----:B--2---:R-:W-:Y:S05]  /*b9e0*/  @!P0 BRA `(.L_x_231) ;  /* 0xfffffffc00f08947 */ /* 0x004fea000383ffff */
[----:B------:R-:W-:Y:S05]  /*b9f0*/  BRA `(.L_x_232) ;  /* 0xffffff9800a07947 */ /* 0x000fea000383ffff */
.L_x_98:
[----:B------:R-:W-:Y:S07]  /*ba00*/  MOV R0, UR21 ;  /* 0x0000001500007c02 */ /* 0x000fee0008000f00 */
.L_x_233:
[----:B-1----:R1:W2:Y:S02]  /*ba10*/  SYNCS.PHASECHK.TRANS64.TRYWAIT P0, [R0+URZ+0xb0], R5 ;  /* 0x0000b005000075a7 */ /* 0x0022a400080011ff */
[----:B--2---:R-:W-:Y:S05]  /*ba20*/  @!P0 NANOSLEEP.SYNCS 0x989680 ;  /* 0x009896800000895d */ /* 0x004fea0003900000 */
[----:B------:R-:W2:Y:S02]  /*ba30*/  @!P0 SYNCS.PHASECHK.TRANS64 P0, [R0+URZ+0xb0], R5 ;  /* 0x0000b005000085a7 */ /* 0x000ea400080010ff */
[----:B--2---:R-:W-:Y:S05]  /*ba40*/  @!P0 BRA `(.L_x_233) ;  /* 0xfffffffc00f08947 */ /* 0x004fea000383ffff */
[----:B------:R-:W-:Y:S05]  /*ba50*/  BRA `(.L_x_234) ;  /* 0xffffff9800e07947 */ /* 0x000fea000383ffff */
.L_x_99:
[----:B------:R-:W-:Y:S07]  /*ba60*/  MOV R0, UR21 ;  /* 0x0000001500007c02 */ /* 0x000fee0008000f00 */
.L_x_235:
[----:B-1----:R1:W2:Y:S02]  /*ba70*/  SYNCS.PHASECHK.TRANS64.TRYWAIT P0, [R0+URZ+0xb8], R5 ;  /* 0x0000b805000075a7 */ /* 0x0022a400080011ff */
[----:B--2---:R-:W-:Y:S05]  /*ba80*/  @!P0 NANOSLEEP.SYNCS 0x989680 ;  /* 0x009896800000895d */ /* 0x004fea0003900000 */
[----:B------:R-:W2:Y:S02]  /*ba90*/  @!P0 SYNCS.PHASECHK.TRANS64 P0, [R0+URZ+0xb8], R5 ;  /* 0x0000b805000085a7 */ /* 0x000ea400080010ff */
[----:B--2---:R-:W-:Y:S05]  /*baa0*/  @!P0 BRA `(.L_x_235) ;  /* 0xfffffffc00f08947 */ /* 0x004fea000383ffff */
[----:B------:R-:W-:Y:S05]  /*bab0*/  BRA `(.L_x_236) ;  /* 0xffffff9c00247947 */ /* 0x000fea000383ffff */
.L_x_100:
[----:B------:R-:W-:Y:S07]  /*bac0*/  MOV R0, UR21 ;  /* 0x0000001500007c02 */ /* 0x000fee0008000f00 */
.L_x_237:
[----:B-1----:R1:W2:Y:S02]  /*bad0*/  SYNCS.PHASECHK.TRANS64.TRYWAIT P0, [R0+URZ+0xa0], R4 ;  /* 0x0000a004000075a7 */ /* 0x0022a400080011ff */
[----:B--2---:R-:W-:Y:S05]  /*bae0*/  @!P0 NANOSLEEP.SYNCS 0x989680 ;  /* 0x009896800000895d */ /* 0x004fea0003900000 */
[----:B------:R-:W2:Y:S02]  /*baf0*/  @!P0 SYNCS.PHASECHK.TRANS64 P0, [R0+URZ+0xa0], R4 ;  /* 0x0000a004000085a7 */ /* 0x000ea400080010ff */
[----:B--2---:R-:W-:Y:S05]  /*bb00*/  @!P0 BRA `(.L_x_237) ;  /* 0xfffffffc00f08947 */ /* 0x004fea000383ffff */
[----:B------:R-:W-:Y:S05]  /*bb10*/  BRA `(.L_x_238) ;  /* 0xffffff9c006c7947 */ /* 0x000fea000383ffff */
.L_x_101:
[----:B------:R-:W-:Y:S07]  /*bb20*/  MOV R0, UR21 ;  /* 0x0000001500007c02 */ /* 0x000fee0008000f00 */
.L_x_239:
[----:B-1----:R1:W2:Y:S02]  /*bb30*/  SYNCS.PHASECHK.TRANS64.TRYWAIT P0, [R0+URZ+0xa8], R4 ;  /* 0x0000a804000075a7 */ /* 0x0022a400080011ff */
[----:B--2---:R-:W-:Y:S05]  /*bb40*/  @!P0 NANOSLEEP.SYNCS 0x989680 ;  /* 0x009896800000895d */ /* 0x004fea0003900000 */
[----:B------:R-:W2:Y:S02]  /*bb50*/  @!P0 SYNCS.PHASECHK.TRANS64 P0, [R0+URZ+0xa8], R4 ;  /* 0x0000a804000085a7 */ /* 0x000ea400080010ff */
[----:B--2---:R-:W-:Y:S05]  /*bb60*/  @!P0 BRA `(.L_x_239) ;  /* 0xfffffffc00f08947 */ /* 0x004fea000383ffff */
[----:B------:R-:W-:Y:S05]  /*bb70*/  BRA `(.L_x_240) ;  /* 0xffffff9c00b47947 */ /* 0x000fea000383ffff */
.L_x_102:
[----:B------:R-:W-:Y:S07]  /*bb80*/  MOV R0, UR21 ;  /* 0x0000001500007c02 */ /* 0x000fee0008000f00 */
.L_x_241:
[----:B-1----:R1:W2:Y:S02]  /*bb90*/  SYNCS.PHASECHK.TRANS64.TRYWAIT P0, [R0+URZ+0xb0], R4 ;  /* 0x0000b004000075a7 */ /* 0x0022a400080011ff */
[----:B--2---:R-:W-:Y:S05]  /*bba0*/  @!P0 NANOSLEEP.SYNCS 0x989680 ;  /* 0x009896800000895d */ /* 0x004fea0003900000 */
[----:B------:R-:W2:Y:S02]  /*bbb0*/  @!P0 SYNCS.PHASECHK.TRANS64 P0, [R0+URZ+0xb0], R4 ;  /* 0x0000b004000085a7 */ /* 0x000ea400080010ff */
[----:B--2---:R-:W-:Y:S05]  /*bbc0*/  @!P0 BRA `(.L_x_241) ;  /* 0xfffffffc00f08947 */ /* 0x004fea000383ffff */
[----:B------:R-:W-:Y:S05]  /*bbd0*/  BRA `(.L_x_242) ;  /* 0xffffff9c00fc7947 */ /* 0x000fea000383ffff */
.L_x_103:
[----:B------:R-:W-:Y:S07]  /*bbe0*/  MOV R0, UR21 ;  /* 0x0000001500007c02 */ /* 0x000fee0008000f00 */
.L_x_243:
[----:B-1----:R1:W2:Y:S02]  /*bbf0*/  SYNCS.PHASECHK.TRANS64.TRYWAIT P0, [R0+URZ+0xb8], R4 ;  /* 0x0000b804000075a7 */ /* 0x0022a400080011ff */
[----:B--2---:R-:W-:Y:S05]  /*bc00*/  @!P0 NANOSLEEP.SYNCS 0x989680 ;  /* 0x009896800000895d */ /* 0x004fea0003900000 */
[----:B------:R-:W2:Y:S02]  /*bc10*/  @!P0 SYNCS.PHASECHK.TRANS64 P0, [R0+URZ+0xb8], R4 ;  /* 0x0000b804000085a7 */ /* 0x000ea400080010ff */
[----:B--2---:R-:W-:Y:S05]  /*bc20*/  @!P0 BRA `(.L_x_243) ;  /* 0xfffffffc00f08947 */ /* 0x004fea000383ffff */
[----:B------:R-:W-:Y:S05]  /*bc30*/  BRA `(.L_x_244) ;  /* 0xffffffa000487947 */ /* 0x000fea000383ffff */
.L_x_105:
[----:B------:R-:W-:-:S07]  /*bc40*/  MOV R0, UR21 ;  /* 0x0000001500007c02 */ /* 0x000fce0008000f00 */
.L_x_245:
[----:B--2---:R2:W4:Y:S02]  /*bc50*/  SYNCS.PHASECHK.TRANS64.TRYWAIT P0, [R0+URZ+0xa0], R5 ;  /* 0x0000a005000075a7 */ /* 0x00452400080011ff */
[----:B----4-:R-:W-:Y:S05]  /*bc60*/  @!P0 NANOSLEEP.SYNCS 0x989680 ;  /* 0x009896800000895d */ /* 0x010fea0003900000 */
[----:B------:R-:W4:Y:S02]  /*bc70*/  @!P0 SYNCS.PHASECHK.TRANS64 P0, [R0+URZ+0xa0], R5 ;  /* 0x0000a005000085a7 */ /* 0x000f2400080010ff */
[----:B----4-:R-:W-:Y:S05]  /*bc80*/  @!P0 BRA `(.L_x_245) ;  /* 0xfffffffc00f08947 */ /* 0x010fea000383ffff */
[----:B------:R-:W-:Y:S05]  /*bc90*/  BRA `(.L_x_246) ;  /* 0xffffffa000b87947 */ /* 0x000fea000383ffff */
.L_x_106:
[----:B--2---:R-:W-:-:S07]  /*bca0*/  MOV R0, UR21 ;  /* 0x0000001500007c02 */ /* 0x004fce0008000f00 */
.L_x_247:
[----:B--2---:R2:W4:Y:S02]  /*bcb0*/  SYNCS.PHASECHK.TRANS64.TRYWAIT P0, [R0+URZ+0xa8], R5 ;  /* 0x0000a805000075a7 */ /* 0x00452400080011ff */
[----:B----4-:R-:W-:Y:S05]  /*bcc0*/  @!P0 NANOSLEEP.SYNCS 0x989680 ;  /* 0x009896800000895d */ /* 0x010fea0003900000 */
[----:B------:R-:W4:Y:S02]  /*bcd0*/  @!P0 SYNCS.PHASECHK.TRANS64 P0, [R0+URZ+0xa8], R5 ;  /* 0x0000a805000085a7 */ /* 0x000f2400080010ff */
[----:B----4-:R-:W-:Y:S05]  /*bce0*/  @!P0 BRA `(.L_x_247) ;  /* 0xfffffffc00f08947 */ /* 0x010fea000383ffff */
[----:B------:R-:W-:Y:S05]  /*bcf0*/  BRA `(.L_x_248) ;  /* 0xffffffa000a87947 */ /* 0x000fea000383ffff */
.L_x_107:
[----:B------:R-:W-:-:S07]  /*bd00*/  MOV R2, UR21 ;  /* 0x0000001500027c02 */ /* 0x000fce0008000f00 */
.L_x_249:
[----:B--2---:R2:W4:Y:S02]  /*bd10*/  SYNCS.PHASECHK.TRANS64.TRYWAIT P0, [R2+URZ+0xb0], R5 ;  /* 0x0000b005020075a7 */ /* 0x00452400080011ff */
[----:B----4-:R-:W-:Y:S05]  /*bd20*/  @!P0 NANOSLEEP.SYNCS 0x989680 ;  /* 0x009896800000895d */ /* 0x010fea0003900000 */
[----:B------:R-:W4:Y:S02]  /*bd30*/  @!P0 SYNCS.PHASECHK.TRANS64 P0, [R2+URZ+0xb0], R5 ;  /* 0x0000b005020085a7 */ /* 0x000f2400080010ff */
[----:B----4-:R-:W-:Y:S05]  /*bd40*/  @!P0 BRA `(.L_x_249) ;  /* 0xfffffffc00f08947 */ /* 0x010fea000383ffff */
[----:B------:R-:W-:Y:S05]  /*bd50*/  BRA `(.L_x_250) ;  /* 0xffffffa0009c7947 */ /* 0x000fea000383ffff */
.L_x_109:
[----:B-1----:R1:W2:Y:S02]  /*bd60*/  SYNCS.PHASECHK.TRANS64.TRYWAIT P0, [R3+URZ+0xd0], R0 ;  /* 0x0000d000030075a7 */ /* 0x0022a400080011ff */
[----:B--2---:R-:W-:Y:S05]  /*bd70*/  @!P0 NANOSLEEP.SYNCS 0x989680 ;  /* 0x009896800000895d */ /* 0x004fea0003900000 */
[----:B------:R-:W2:Y:S02]  /*bd80*/  @!P0 SYNCS.PHASECHK.TRANS64 P0, [R3+URZ+0xd0], R0 ;  /* 0x0000d000030085a7 */ /* 0x000ea400080010ff */
[----:B--2---:R-:W-:Y:S05]  /*bd90*/  @!P0 BRA `(.L_x_109) ;  /* 0xfffffffc00f08947 */ /* 0x004fea000383ffff */
[----:B------:R-:W-:Y:S05]  /*bda0*/  BRA `(.L_x_251) ;  /* 0xffffffa400607947 */ /* 0x000fea000383ffff */
.L_x_120:
[----:B-1----:R-:W-:Y:S04]  /*bdb0*/  MOV R2, UR43 ;  /* 0x0000002b00027c02 */ /* 0x002fe80008000f00 */
[----:B------:R1:W2:Y:S03]  /*bdc0*/  SYNCS.PHASECHK.TRANS64.TRYWAIT P1, [R2+URZ+0x80], R3 ;  /* 0x00008003020075a7 */ /* 0x0002a600080211ff */
[----:B--2---:R-:W-:Y:S05]  /*bdd0*/  @!P1 NANOSLEEP.SYNCS 0x989680 ;  /* 0x009896800000995d */ /* 0x004fea0003900000 */
[----:B------:R-:W2:Y:S02]  /*bde0*/  @!P1 SYNCS.PHASECHK.TRANS64 P1, [R2+URZ+0x80], R3 ;  /* 0x00008003020095a7 */ /* 0x000ea400080210ff */
[----:B--2---:R-:W-:Y:S05]  /*bdf0*/  @!P1 BRA `(.L_x_120) ;  /* 0xfffffffc00ec9947 */ /* 0x004fea000383ffff */
[----:B------:R-:W-:Y:S05]  /*be00*/  BRA `(.L_x_119) ;  /* 0xffffffb000cc7947 */ /* 0x000fea000383ffff */
.L_x_122:
[----:B-1----:R1:W4:Y:S02]  /*be10*/  SYNCS.PHASECHK.TRANS64.TRYWAIT P0, [R71+URZ+0xf0], R0 ;  /* 0x0000f000470075a7 */ /* 0x00232400080011ff */
[----:B----4-:R-:W-:Y:S05]  /*be20*/  @!P0 NANOSLEEP.SYNCS 0x989680 ;  /* 0x009896800000895d */ /* 0x010fea0003900000 */
[----:B------:R-:W4:Y:S02]  /*be30*/  @!P0 SYNCS.PHASECHK.TRANS64 P0, [R71+URZ+0xf0], R0 ;  /* 0x0000f000470085a7 */ /* 0x000f2400080010ff */
[----:B----4-:R-:W-:Y:S05]  /*be40*/  @!P0 BRA `(.L_x_122) ;  /* 0xfffffffc00f08947 */ /* 0x010fea000383ffff */
[----:B------:R-:W-:Y:S05]  /*be50*/  BRA `(.L_x_121) ;  /* 0xffffffb000f47947 */ /* 0x000fea000383ffff */
.L_x_131:
[----:B-1----:R1:W3:Y:S02]  /*be60*/  SYNCS.PHASECHK.TRANS64.TRYWAIT P0, [R2+URZ+0x80], R0 ;  /* 0x00008000020075a7 */ /* 0x0022e400080011ff */
[----:B---3--:R-:W-:Y:S05]  /*be70*/  @!P0 NANOSLEEP.SYNCS 0x989680 ;  /* 0x009896800000895d */ /* 0x008fea0003900000 */
[----:B------:R-:W3:Y:S02]  /*be80*/  @!P0 SYNCS.PHASECHK.TRANS64 P0, [R2+URZ+0x80], R0 ;  /* 0x00008000020085a7 */ /* 0x000ee400080010ff */
[----:B---3--:R-:W-:Y:S05]  /*be90*/  @!P0 BRA `(.L_x_131) ;  /* 0xfffffffc00f08947 */ /* 0x008fea000383ffff */
[----:B------:R-:W-:Y:S05]  /*bea0*/  BRA `(.L_x_130) ;  /* 0xffffffb800907947 */ /* 0x000fea000383ffff */
.L_x_139:
[----:B-1----:R1:W3:Y:S02]  /*beb0*/  SYNCS.PHASECHK.TRANS64.TRYWAIT P0, [R6+URZ+0x80], R5 ;  /* 0x00008005060075a7 */ /* 0x0022e400080011ff */
[----:B---3--:R-:W-:Y:S05]  /*bec0*/  @!P0 NANOSLEEP.SYNCS 0x989680 ;  /* 0x009896800000895d */ /* 0x008fea0003900000 */
[----:B------:R-:W3:Y:S02]  /*bed0*/  @!P0 SYNCS.PHASECHK.TRANS64 P0, [R6+URZ+0x80], R5 ;  /* 0x00008005060085a7 */ /* 0x000ee400080010ff */
[----:B---3--:R-:W-:Y:S05]  /*bee0*/  @!P0 BRA `(.L_x_139) ;  /* 0xfffffffc00f08947 */ /* 0x008fea000383ffff */
[----:B------:R-:W-:Y:S05]  /*bef0*/  BRA `(.L_x_138) ;  /* 0xffffffc000507947 */ /* 0x000fea000383ffff */
.L_x_147:
[----:B-1----:R1:W3:Y:S02]  /*bf00*/  SYNCS.PHASECHK.TRANS64.TRYWAIT P0, [R0+URZ+0x80], R6 ;  /* 0x00008006000075a7 */ /* 0x0022e400080011ff */
[----:B---3--:R-:W-:Y:S05]  /*bf10*/  @!P0 NANOSLEEP.SYNCS 0x989680 ;  /* 0x009896800000895d */ /* 0x008fea0003900000 */
[----:B------:R-:W3:Y:S02]  /*bf20*/  @!P0 SYNCS.PHASECHK.TRANS64 P0, [R0+URZ+0x80], R6 ;  /* 0x00008006000085a7 */ /* 0x000ee400080010ff */
[----:B---3--:R-:W-:Y:S05]  /*bf30*/  @!P0 BRA `(.L_x_147) ;  /* 0xfffffffc00f08947 */ /* 0x008fea000383ffff */
[----:B------:R-:W-:Y:S05]  /*bf40*/  BRA `(.L_x_146) ;  /* 0xffffffc800107947 */ /* 0x000fea000383ffff */
.L_x_155:
[----:B-1----:R1:W4:Y:S02]  /*bf50*/  SYNCS.PHASECHK.TRANS64.TRYWAIT P0, [R6+URZ+0x80], R5 ;  /* 0x00008005060075a7 */ /* 0x00232400080011ff */
[----:B----4-:R-:W-:Y:S05]  /*bf60*/  @!P0 NANOSLEEP.SYNCS 0x989680 ;  /* 0x009896800000895d */ /* 0x010fea0003900000 */
[----:B------:R-:W4:Y:S02]  /*bf70*/  @!P0 SYNCS.PHASECHK.TRANS64 P0, [R6+URZ+0x80], R5 ;  /* 0x00008005060085a7 */ /* 0x000f2400080010ff */
[----:B----4-:R-:W-:Y:S05]  /*bf80*/  @!P0 BRA `(.L_x_155) ;  /* 0xfffffffc00f08947 */ /* 0x010fea000383ffff */
[----:B------:R-:W-:Y:S05]  /*bf90*/  BRA `(.L_x_154) ;  /* 0xffffffcc00dc7947 */ /* 0x000fea000383ffff */
.L_x_163:
[----:B-1----:R1:W4:Y:S02]  /*bfa0*/  SYNCS.PHASECHK.TRANS64.TRYWAIT P0, [R6+URZ+0x80], R5 ;  /* 0x00008005060075a7 */ /* 0x00232400080011ff */
[----:B----4-:R-:W-:Y:S05]  /*bfb0*/  @!P0 NANOSLEEP.SYNCS 0x989680 ;  /* 0x009896800000895d */ /* 0x010fea0003900000 */
[----:B------:R-:W4:Y:S02]  /*bfc0*/  @!P0 SYNCS.PHASECHK.TRANS64 P0, [R6+URZ+0x80], R5 ;  /* 0x00008005060085a7 */ /* 0x000f2400080010ff */
[----:B----4-:R-:W-:Y:S05]  /*bfd0*/  @!P0 BRA `(.L_x_163) ;  /* 0xfffffffc00f08947 */ /* 0x010fea000383ffff */
[----:B------:R-:W-:Y:S05]  /*bfe0*/  BRA `(.L_x_162) ;  /* 0xffffffd400b87947 */ /* 0x000fea000383ffff */
.L_x_171:
[----:B-1----:R1:W4:Y:S02]  /*bff0*/  SYNCS.PHASECHK.TRANS64.TRYWAIT P0, [R6+URZ+0x80], R5 ;  /* 0x00008005060075a7 */ /* 0x00232400080011ff */
[----:B----4-:R-:W-:Y:S05]  /*c000*/  @!P0 NANOSLEEP.SYNCS 0x989680 ;  /* 0x009896800000895d */ /* 0x010fea0003900000 */
[----:B------:R-:W4:Y:S02]  /*c010*/  @!P0 SYNCS.PHASECHK.TRANS64 P0, [R6+URZ+0x80], R5 ;  /* 0x00008005060085a7 */ /* 0x000f2400080010ff */
[----:B----4-:R-:W-:Y:S05]  /*c020*/  @!P0 BRA `(.L_x_171) ;  /* 0xfffffffc00f08947 */ /* 0x010fea000383ffff */
[----:B------:R-:W-:Y:S05]  /*c030*/  BRA `(.L_x_170) ;  /* 0xffffffdc00887947 */ /* 0x000fea000383ffff */
.L_x_179:
[----:B-1----:R1:W3:Y:S02]  /*c040*/  SYNCS.PHASECHK.TRANS64.TRYWAIT P0, [R0+URZ+0x80], R76 ;  /* 0x0000804c000075a7 */ /* 0x0022e400080011ff */
[----:B---3--:R-:W-:Y:S05]  /*c050*/  @!P0 NANOSLEEP.SYNCS 0x989680 ;  /* 0x009896800000895d */ /* 0x008fea0003900000 */
[----:B------:R-:W3:Y:S02]  /*c060*/  @!P0 SYNCS.PHASECHK.TRANS64 P0, [R0+URZ+0x80], R76 ;  /* 0x0000804c000085a7 */ /* 0x000ee400080010ff */
[----:B---3--:R-:W-:Y:S05]  /*c070*/  @!P0 BRA `(.L_x_179) ;  /* 0xfffffffc00f08947 */ /* 0x008fea000383ffff */
[----:B------:R-:W-:Y:S05]  /*c080*/  BRA `(.L_x_178) ;  /* 0xffffffe400587947 */ /* 0x000fea000383ffff */
        .weak           $__internal_0_$__cuda_sm10x_tcgen05_guardrail_trap_col_being_dealloced_not_returned_by_alloc
        .type           $__internal_0_$__cuda_sm10x_tcgen05_guardrail_trap_col_being_dealloced_not_returned_by_alloc,@function
        .size           $__internal_0_$__cuda_sm10x_tcgen05_guardrail_trap_col_being_dealloced_not_returned_by_alloc,($__internal_1_$__cuda_sm10x_tcgen05_guardrail_trap_phase_invalid_during_alloc - $__internal_0_$__cuda_sm10x_tcgen05_guardrail_trap_col_being_dealloced_not_returned_by_alloc)
$__internal_0_$__cuda_sm10x_tcgen05_guardrail_trap_col_being_dealloced_not_returned_by_alloc:
[----:B------:R-:W-:Y:S05]  /*c090*/  BPT.TRAP 0x1 ;  /* 0x000000040000795c */ /* 0x000fea0000300000 */
[----:B------:R-:W-:-:S04]  /*c0a0*/  HFMA2 R3, -RZ, RZ, 0, 0 ;  /* 0x00000000ff037431 */ /* 0x000fc800000001ff */
[----:B------:R-:W-:Y:S05]  /*c0b0*/  RET.REL.NODEC R2 `(_ZN7cutlass13device_kernelINS_4gemm6kernel13GemmUniversalIN4cute5tupleIJiiiiEEENS1_10collective13CollectiveMmaINS1_35MainloopSm100TmaUmmaWarpSpecializedILi8ELi2ELi4ENS5_IJNS4_1CILi8EEENSA_ILi1EEESC_EEEEENS5_IJNSA_ILi256EEENSA_ILi128EEENSA_ILi32EEEEEEfNS5_IJlSC_lEEEfSJ_NS4_8TiledMMAINS4_8MMA_AtomIJNS4_23SM100_MMA_TF32_2x1SM_SSINS_10tfloat32_tESN_fLi256ELi128ELNS4_4UMMA5MajorE0ELSP_0ELNSO_7ScaleInE0ELSQ_0EEEEEENS4_6LayoutINS5_IJSC_SC_SC_EEENS5_IJNSA_ILi0EEESV_SV_EEEEENS5_IJNS4_10UnderscoreESY_SY_EEEEENS4_18SM100_TMA_2SM_LOADENS4_14ComposedLayoutINS4_7SwizzleILi3ELi4ELi3EEENS4_18smem_ptr_flag_bitsILi32EEENST_INS5_IJSB_SH_EEENS5_IJSH_SC_EEEEEEEvNS4_8identityENS4_28SM100_TMA_2SM_LOAD_MULTICASTES1A_vS1B_EENS_8epilogue10collective18CollectiveEpilogueINS1E_23Sm100TmaWarpSpecializedILi4ELi2ELi16ELb1ELb0EEEJNS5_IJSG_SG_SH_EEENS5_IJNST_ISG_SC_EENST_INSA_ILi16EEESC_EEEEEfSJ_fSJ_NS1E_6fusion15FusionCallbacksIS1I_NS1O_17LinearCombinationIffffLNS_15FloatRoundStyleE2EEES1J_S1N_JEEENS4_5SM1004TMEM4LOAD26SM100_TMEM_LOAD_32dp32b16xENS4_13SM90_TMA_LOADENS12_INS13_ILi2ELi4ELi3EEES16_NST_INS5_IJSB_S1L_EEENS5_IJS1L_SC_EEEEEEENS4_39AutoVectorizingCopyWithAssumedAlignmentILi128EEENS4_14SM90_TMA_STOREES23_S25_S25_EEEvvEEEEvNT_6ParamsE) ;  /* 0xffffff3c02d07950 */ /* 0x000fea0003c3ffff */
        .weak           $__internal_1_$__cuda_sm10x_tcgen05_guardrail_trap_phase_invalid_during_alloc
        .type           $__internal_1_$__cuda_sm10x_tcgen05_guardrail_trap_phase_invalid_during_alloc,@function
        .size           $__internal_1_$__cuda_sm10x_tcgen05_guardrail_trap_phase_invalid_during_alloc,($__internal_2_$__cuda_sm10x_tcgen05_guardrail_trap_unallocated_columns_being_dealloced - $__internal_1_$__cuda_sm10x_tcgen05_guardrail_trap_phase_invalid_during_alloc)
$__internal_1_$__cuda_sm10x_tcgen05_guardrail_trap_phase_invalid_during_alloc:
[----:B------:R-:W-:Y:S05]  /*c0c0*/  BPT.TRAP 0x1 ;  /* 0x000000040000795c */ /* 0x000fea0000300000 */
[----:B------:R-:W-:-:S04]  /*c0d0*/  MOV R5, 0x0 ;  /* 0x0000000000057802 */ /* 0x000fc80000000f00 */
[----:B------:R-:W-:Y:S05]  /*c0e0*/  RET.REL.NODEC R4 `(_ZN7cutlass13device_kernelINS_4gemm6kernel13GemmUniversalIN4cute5tupleIJiiiiEEENS1_10collective13CollectiveMmaINS1_35MainloopSm100TmaUmmaWarpSpecializedILi8ELi2ELi4ENS5_IJNS4_1CILi8EEENSA_ILi1EEESC_EEEEENS5_IJNSA_ILi256EEENSA_ILi128EEENSA_ILi32EEEEEEfNS5_IJlSC_lEEEfSJ_NS4_8TiledMMAINS4_8MMA_AtomIJNS4_23SM100_MMA_TF32_2x1SM_SSINS_10tfloat32_tESN_fLi256ELi128ELNS4_4UMMA5MajorE0ELSP_0ELNSO_7ScaleInE0ELSQ_0EEEEEENS4_6LayoutINS5_IJSC_SC_SC_EEENS5_IJNSA_ILi0EEESV_SV_EEEEENS5_IJNS4_10UnderscoreESY_SY_EEEEENS4_18SM100_TMA_2SM_LOADENS4_14ComposedLayoutINS4_7SwizzleILi3ELi4ELi3EEENS4_18smem_ptr_flag_bitsILi32EEENST_INS5_IJSB_SH_EEENS5_IJSH_SC_EEEEEEEvNS4_8identityENS4_28SM100_TMA_2SM_LOAD_MULTICASTES1A_vS1B_EENS_8epilogue10collective18CollectiveEpilogueINS1E_23Sm100TmaWarpSpecializedILi4ELi2ELi16ELb1ELb0EEEJNS5_IJSG_SG_SH_EEENS5_IJNST_ISG_SC_EENST_INSA_ILi16EEESC_EEEEEfSJ_fSJ_NS1E_6fusion15FusionCallbacksIS1I_NS1O_17LinearCombinationIffffLNS_15FloatRoundStyleE2EEES1J_S1N_JEEENS4_5SM1004TMEM4LOAD26SM100_TMEM_LOAD_32dp32b16xENS4_13SM90_TMA_LOADENS12_INS13_ILi2ELi4ELi3EEES16_NST_INS5_IJSB_S1L_EEENS5_IJS1L_SC_EEEEEEENS4_39AutoVectorizingCopyWithAssumedAlignmentILi128EEENS4_14SM90_TMA_STOREES23_S25_S25_EEEvvEEEEvNT_6ParamsE) ;  /* 0xffffff3c04c47950 */ /* 0x000fea0003c3ffff */
        .weak           $__internal_2_$__cuda_sm10x_tcgen05_guardrail_trap_unallocated_columns_being_dealloced
        .type           $__internal_2_$__cuda_sm10x_tcgen05_guardrail_trap_unallocated_columns_being_dealloced,@function
        .size           $__internal_2_$__cuda_sm10x_tcgen05_guardrail_trap_unallocated_columns_being_dealloced,(.L_x_253 - $__internal_2_$__cuda_sm10x_tcgen05_guardrail_trap_unallocated_columns_being_dealloced)
$__internal_2_$__cuda_sm10x_tcgen05_guardrail_trap_unallocated_columns_being_dealloced:
[----:B------:R-:W-:Y:S05]  /*c0f0*/  BPT.TRAP 0x1 ;  /* 0x000000040000795c */ /* 0x000fea0000300000 */
[----:B------:R-:W-:-:S04]  /*c100*/  HFMA2 R3, -RZ, RZ, 0, 0 ;  /* 0x00000000ff037431 */ /* 0x000fc800000001ff */
[----:B------:R-:W-:Y:S05]  /*c110*/  RET.REL.NODEC R2 `(_ZN7cutlass13device_kernelINS_4gemm6kernel13GemmUniversalIN4cute5tupleIJiiiiEEENS1_10collective13CollectiveMmaINS1_35MainloopSm100TmaUmmaWarpSpecializedILi8ELi2ELi4ENS5_IJNS4_1CILi8EEENSA_ILi1EEESC_EEEEENS5_IJNSA_ILi256EEENSA_ILi128EEENSA_ILi32EEEEEEfNS5_IJlSC_lEEEfSJ_NS4_8TiledMMAINS4_8MMA_AtomIJNS4_23SM100_MMA_TF32_2x1SM_SSINS_10tfloat32_tESN_fLi256ELi128ELNS4_4UMMA5MajorE0ELSP_0ELNSO_7ScaleInE0ELSQ_0EEEEEENS4_6LayoutINS5_IJSC_SC_SC_EEENS5_IJNSA_ILi0EEESV_SV_EEEEENS5_IJNS4_10UnderscoreESY_SY_EEEEENS4_18SM100_TMA_2SM_LOADENS4_14ComposedLayoutINS4_7SwizzleILi3ELi4ELi3EEENS4_18smem_ptr_flag_bitsILi32EEENST_INS5_IJSB_SH_EEENS5_IJSH_SC_EEEEEEEvNS4_8identityENS4_28SM100_TMA_2SM_LOAD_MULTICASTES1A_vS1B_EENS_8epilogue10collective18CollectiveEpilogueINS1E_23Sm100TmaWarpSpecializedILi4ELi2ELi16ELb1ELb0EEEJNS5_IJSG_SG_SH_EEENS5_IJNST_ISG_SC_EENST_INSA_ILi16EEESC_EEEEEfSJ_fSJ_NS1E_6fusion15FusionCallbacksIS1I_NS1O_17LinearCombinationIffffLNS_15FloatRoundStyleE2EEES1J_S1N_JEEENS4_5SM1004TMEM4LOAD26SM100_TMEM_LOAD_32dp32b16xENS4_13SM90_TMA_LOADENS12_INS13_ILi2ELi4ELi3EEES16_NST_INS5_IJSB_S1L_EEENS5_IJS1L_SC_EEEEEEENS4_39AutoVectorizingCopyWithAssumedAlignmentILi128EEENS4_14SM90_TMA_STOREES23_S25_S25_EEEvvEEEEvNT_6ParamsE) ;  /* 0xffffff3c02b87950 */ /* 0x000fea0003c3ffff */
.L_x_252:
[----:B------:R-:W-:-:S00]  /*c120*/  BRA `(.L_x_252) ;  /* 0xfffffffc00fc7947 */ /* 0x000fc0000383ffff */
[----:B------:R-:W-:-:S00]  /*c130*/  NOP ;  /* 0x0000000000007918 */ /* 0x000fc00000000000 */
        /* <DEDUP_REMOVED lines=12> */
.L_x_253:


//--------------------- .nv.global.init           --------------------------
	.section	.nv.global.init,"aw",@progbits
.nv.global.init:
	.type		$str$27,@object
	.size		$str$27,($str$28 - $str$27)
$str$27:
        /*0000*/ 	.byte	0x28, 0x61, 0x64, 0x64, 0x72, 0x65, 0x73, 0x73, 0x20, 0x26, 0x20, 0x6d, 0x61, 0x73, 0x6b, 0x29
        /*0010*/ 	.byte	0x20, 0x3d, 0x3d, 0x20, 0x30, 0x00
	.type		$str$28,@object
	.size		$str$28,($str$26 - $str$28)
$str$28:
        /*0016*/ 	.byte	0x2f, 0x74, 0x6d, 0x70, 0x2f, 0x63, 0x75, 0x74, 0x6c, 0x61, 0x73, 0x73, 0x5f, 0x73, 0x77, 0x65
        /*0026*/ 	.byte	0x65, 0x70, 0x5f, 0x73, 0x72, 0x63, 0x2f, 0x69, 0x6e, 0x63, 0x6c, 0x75, 0x64, 0x65, 0x2f, 0x63
        /*0036*/ 	.byte	0x75, 0x74, 0x65, 0x2f, 0x70, 0x6f, 0x69, 0x6e, 0x74, 0x65, 0x72, 0x5f, 0x66, 0x6c, 0x61, 0x67
        /*0046*/ 	.byte	0x67, 0x65, 0x64, 0x2e, 0x68, 0x70, 0x70, 0x00
	.type		$str$26,@object
	.size		$str$26,($str$25 - $str$26)
$str$26:
        /*004e*/ 	.byte	0x2f, 0x74, 0x6d, 0x70, 0x2f, 0x63, 0x75, 0x74, 0x6c, 0x61, 0x73, 0x73, 0x5f, 0x73, 0x77, 0x65
        /*005e*/ 	.byte	0x65, 0x70, 0x5f, 0x73, 0x72, 0x63, 0x2f, 0x69, 0x6e, 0x63, 0x6c, 0x75, 0x64, 0x65, 0x2f, 0x63
        /*006e*/ 	.byte	0x75, 0x74, 0x65, 0x2f, 0x61, 0x74, 0x6f, 0x6d, 0x2f, 0x63, 0x6f, 0x70, 0x79, 0x5f, 0x74, 0x72
        /*007e*/ 	.byte	0x61, 0x69, 0x74, 0x73, 0x5f, 0x73, 0x6d, 0x31, 0x30, 0x30, 0x2e, 0x68, 0x70, 0x70, 0x00
	.type		$str$25,@object
	.size		$str$25,(__unnamed_1 - $str$25)
$str$25:
        /*008d*/ 	.byte	0x28, 0x28, 0x75, 0x69, 0x6e, 0x74, 0x33, 0x32, 0x5f, 0x74, 0x28, 0x74, 0x68, 0x72, 0x65, 0x61
        /*009d*/ 	.byte	0x64, 0x49, 0x64, 0x78, 0x2e, 0x78, 0x29, 0x20, 0x2f, 0x20, 0x33, 0x32, 0x29, 0x20, 0x25, 0x20
        /*00ad*/ 	.byte	0x34, 0x29, 0x20, 0x3d, 0x3d, 0x20, 0x28, 0x28, 0x28, 0x74, 0x6d, 0x65, 0x6d, 0x5f, 0x61, 0x64
        /*00bd*/ 	.byte	0x64, 0x72, 0x20, 0x3e, 0x3e, 0x20, 0x31, 0x36, 0x29, 0x20, 0x2f, 0x20, 0x33, 0x32, 0x29, 0x20
        /*00cd*/ 	.byte	0x25, 0x20, 0x34, 0x29, 0x00
	.type		__unnamed_1,@object
	.size		__unnamed_1,(__unnamed_2 - __unnamed_1)
__unnamed_1:
        /*00d2*/ 	.byte	0x61, 0x75, 0x74, 0x6f, 0x20, 0x63, 0x75, 0x74, 0x65, 0x3a, 0x3a, 0x61, 0x73, 0x5f, 0x70, 0x6f
        /* <DEDUP_REMOVED lines=23> */
        /*0252*/ 	.byte	0x43, 0x3c, 0x32, 0x30, 0x34, 0x38, 0x3e, 0x3e, 0x3e, 0x3e, 0x5d, 0x00
	.type		__unnamed_2,@object
	.size		__unnamed_2,(.L_2 - __unnamed_2)
__unnamed_2:
        /* <DEDUP_REMOVED lines=42> */
        /*04fe*/ 	.byte	0x3e, 0x5d, 0x00
.L_2:


//--------------------- .nv.shared._ZN7cutlass13device_kernelINS_4gemm6kernel13GemmUniversalIN4cute5tupleIJiiiiEEENS1_10collective13CollectiveMmaINS1_35MainloopSm100TmaUmmaWarpSpecializedILi8ELi2ELi4ENS5_IJNS4_1CILi8EEENSA_ILi1EEESC_EEEEENS5_IJNSA_ILi256EEENSA_ILi128EEENSA_ILi32EEEEEEfNS5_IJlSC_lEEEfSJ_NS4_8TiledMMAINS4_8MMA_AtomIJNS4_23SM100_MMA_TF32_2x1SM_SSINS_10tfloat32_tESN_fLi256ELi128ELNS4_4UMMA5MajorE0ELSP_0ELNSO_7ScaleInE0ELSQ_0EEEEEENS4_6LayoutINS5_IJSC_SC_SC_EEENS5_IJNSA_ILi0EEESV_SV_EEEEENS5_IJNS4_10UnderscoreESY_SY_EEEEENS4_18SM100_TMA_2SM_LOADENS4_14ComposedLayoutINS4_7SwizzleILi3ELi4ELi3EEENS4_18smem_ptr_flag_bitsILi32EEENST_INS5_IJSB_SH_EEENS5_IJSH_SC_EEEEEEEvNS4_8identityENS4_28SM100_TMA_2SM_LOAD_MULTICASTES1A_vS1B_EENS_8epilogue10collective18CollectiveEpilogueINS1E_23Sm100TmaWarpSpecializedILi4ELi2ELi16ELb1ELb0EEEJNS5_IJSG_SG_SH_EEENS5_IJNST_ISG_SC_EENST_INSA_ILi16EEESC_EEEEEfSJ_fSJ_NS1E_6fusion15FusionCallbacksIS1I_NS1O_17LinearCombinationIffffLNS_15FloatRoundStyleE2EEES1J_S1N_JEEENS4_5SM1004TMEM4LOAD26SM100_TMEM_LOAD_32dp32b16xENS4_13SM90_TMA_LOADENS12_INS13_ILi2ELi4ELi3EEES16_NST_INS5_IJSB_S1L_EEENS5_IJS1L_SC_EEEEEEENS4_39AutoVectorizingCopyWithAssumedAlignmentILi128EEENS4_14SM90_TMA_STOREES23_S25_S25_EEEvvEEEEvNT_6ParamsE --------------------------
	.section	.nv.shared._ZN7cutlass13device_kernelINS_4gemm6kernel13GemmUniversalIN4cute5tupleIJiiiiEEENS1_10collective13CollectiveMmaINS1_35MainloopSm100TmaUmmaWarpSpecializedILi8ELi2ELi4ENS5_IJNS4_1CILi8EEENSA_ILi1EEESC_EEEEENS5_IJNSA_ILi256EEENSA_ILi128EEENSA_ILi32EEEEEEfNS5_IJlSC_lEEEfSJ_NS4_8TiledMMAINS4_8MMA_AtomIJNS4_23SM100_MMA_TF32_2x1SM_SSINS_10tfloat32_tESN_fLi256ELi128ELNS4_4UMMA5MajorE0ELSP_0ELNSO_7ScaleInE0ELSQ_0EEEEEENS4_6LayoutINS5_IJSC_SC_SC_EEENS5_IJNSA_ILi0EEESV_SV_EEEEENS5_IJNS4_10UnderscoreESY_SY_EEEEENS4_18SM100_TMA_2SM_LOADENS4_14ComposedLayoutINS4_7SwizzleILi3ELi4ELi3EEENS4_18smem_ptr_flag_bitsILi32EEENST_INS5_IJSB_SH_EEENS5_IJSH_SC_EEEEEEEvNS4_8identityENS4_28SM100_TMA_2SM_LOAD_MULTICASTES1A_vS1B_EENS_8epilogue10collective18CollectiveEpilogueINS1E_23Sm100TmaWarpSpecializedILi4ELi2ELi16ELb1ELb0EEEJNS5_IJSG_SG_SH_EEENS5_IJNST_ISG_SC_EENST_INSA_ILi16EEESC_EEEEEfSJ_fSJ_NS1E_6fusion15FusionCallbacksIS1I_NS1O_17LinearCombinationIffffLNS_15FloatRoundStyleE2EEES1J_S1N_JEEENS4_5SM1004TMEM4LOAD26SM100_TMEM_LOAD_32dp32b16xENS4_13SM90_TMA_LOADENS12_INS13_ILi2ELi4ELi3EEES16_NST_INS5_IJSB_S1L_EEENS5_IJS1L_SC_EEEEEEENS4_39AutoVectorizingCopyWithAssumedAlignmentILi128EEENS4_14SM90_TMA_STOREES23_S25_S25_EEEvvEEEEvNT_6ParamsE,"aw",@nobits
	.sectionflags	@""
	.align	16
	.zero		1024


//--------------------- .nv.shared.reserved.0     --------------------------
	.section	.nv.shared.reserved.0,"aw",@nobits
	.weak		__nv_reservedSMEM_offset_0_alias
	.size		__nv_reservedSMEM_offset_0_alias, 0, 64
	.other		__nv_reservedSMEM_offset_0_alias,@"STO_CUDA_RESERVED_SHARED STV_DEFAULT"
__nv_reservedSMEM_offset_0_alias:
	.zero		0
.nv.shared.reserved.0:
	.zero		64
	.weak		__nv_reservedSMEM_tcgen05_partition
	.type		__nv_reservedSMEM_tcgen05_partition,@object
	.size		__nv_reservedSMEM_tcgen05_partition,(.L_0 - __nv_reservedSMEM_tcgen05_partition)
__nv_reservedSMEM_tcgen05_partition:
	.zero		32
.L_0:


//--------------------- .nv.global                --------------------------
	.section	.nv.global,"aw",@nobits
.nv.global:
	.type		_ZN40_INTERNAL_fa0f6e4f_4_k_cu_2c431fec_303664cute1_E,@object
	.size		_ZN40_INTERNAL_fa0f6e4f_4_k_cu_2c431fec_303664cute1_E,(_ZN40_INTERNAL_fa0f6e4f_4_k_cu_2c431fec_303664cuda3std3__45__cpo6cbeginE - _ZN40_INTERNAL_fa0f6e4f_4_k_cu_2c431fec_303664cute1_E)
_ZN40_INTERNAL_fa0f6e4f_4_k_cu_2c431fec_303664cute1_E:
	.zero		1
	.type		_ZN40_INTERNAL_fa0f6e4f_4_k_cu_2c431fec_303664cuda3std3__45__cpo6cbeginE,@object
	.size		_ZN40_INTERNAL_fa0f6e4f_4_k_cu_2c431fec_303664cuda3std3__45__cpo6cbeginE,(_ZN40_INTERNAL_fa0f6e4f_4_k_cu_2c431fec_303664cuda3std3__48in_placeE - _ZN40_INTERNAL_fa0f6e4f_4_k_cu_2c431fec_303664cuda3std3__45__cpo6cbeginE)
_ZN40_INTERNAL_fa0f6e4f_4_k_cu_2c431fec_303664cuda3std3__45__cpo6cbeginE:
	.zero		1
	.type		_ZN40_INTERNAL_fa0f6e4f_4_k_cu_2c431fec_303664cuda3std3__48in_placeE,@object
	.size		_ZN40_INTERNAL_fa0f6e4f_4_k_cu_2c431fec_303664cuda3std3__48in_placeE,(_ZN40_INTERNAL_fa0f6e4f_4_k_cu_2c431fec_303664cuda3std6ranges3__45__cpo9iter_moveE - _ZN40_INTERNAL_fa0f6e4f_4_k_cu_2c431fec_303664cuda3std3__48in_placeE)
_ZN40_INTERNAL_fa0f6e4f_4_k_cu_2c431fec_303664cuda3std3__48in_placeE:
	.zero		1
	.type		_ZN40_INTERNAL_fa0f6e4f_4_k_cu_2c431fec_303664cuda3std6ranges3__45__cpo9iter_moveE,@object
	.size		_ZN40_INTERNAL_fa0f6e4f_4_k_cu_2c431fec_303664cuda3std6ranges3__45__cpo9iter_moveE,(_ZN40_INTERNAL_fa0f6e4f_4_k_cu_2c431fec_303664cuda3std3__45__cpo5beginE - _ZN40_INTERNAL_fa0f6e4f_4_k_cu_2c431fec_303664cuda3std6ranges3__45__cpo9iter_moveE)
_ZN40_INTERNAL_fa0f6e4f_4_k_cu_2c431fec_303664cuda3std6ranges3__45__cpo9iter_moveE:
	.zero		1
	.type		_ZN40_INTERNAL_fa0f6e4f_4_k_cu_2c431fec_303664cuda3std3__45__cpo5beginE,@object
	.size		_ZN40_INTERNAL_fa0f6e4f_4_k_cu_2c431fec_303664cuda3std3__45__cpo5beginE,(_ZN40_INTERNAL_fa0f6e4f_4_k_cu_2c431fec_303664cuda3std3__442_GLOBAL__N__fa0f6e4f_4_k_cu_2c431fec_303666ignoreE - _ZN40_INTERNAL_fa0f6e4f_4_k_cu_2c431fec_303664cuda3std3__45__cpo5beginE)
_ZN40_INTERNAL_fa0f6e4f_4_k_cu_2c431fec_303664cuda3std3__45__cpo5beginE:
	.zero		1
	.type		_ZN40_INTERNAL_fa0f6e4f_4_k_cu_2c431fec_303664cuda3std3__442_GLOBAL__N__fa0f6e4f_4_k_cu_2c431fec_303666ignoreE,@object
	.size		_ZN40_INTERNAL_fa0f6e4f_4_k_cu_2c431fec_303664cuda3std3__442_GLOBAL__N__fa0f6e4f_4_k_cu_2c431fec_303666ignoreE,(_ZN40_INTERNAL_fa0f6e4f_4_k_cu_2c431fec_303664cute7productE - _ZN40_INTERNAL_fa0f6e4f_4_k_cu_2c431fec_303664cuda3std3__442_GLOBAL__N__fa0f6e4f_4_k_cu_2c431fec_303666ignoreE)
_ZN40_INTERNAL_fa0f6e4f_4_k_cu_2c431fec_303664cuda3std3__442_GLOBAL__N__fa0f6e4f_4_k_cu_2c431fec_303666ignoreE:
	.zero		1
	.type		_ZN40_INTERNAL_fa0f6e4f_4_k_cu_2c431fec_303664cute7productE,@object
	.size		_ZN40_INTERNAL_fa0f6e4f_4_k_cu_2c431fec_303664cute7productE,(_ZN40_INTERNAL_fa0f6e4f_4_k_cu_2c431fec_303664cuda3std3__45__cpo3endE - _ZN40_INTERNAL_fa0f6e4f_4_k_cu_2c431fec_303664cute7productE)
_ZN40_INTERNAL_fa0f6e4f_4_k_cu_2c431fec_303664cute7productE:
	.zero		1
	.type		_ZN40_INTERNAL_fa0f6e4f_4_k_cu_2c431fec_303664cuda3std3__45__cpo3endE,@object
	.size		_ZN40_INTERNAL_fa0f6e4f_4_k_cu_2c431fec_303664cuda3std3__45__cpo3endE,(_ZN40_INTERNAL_fa0f6e4f_4_k_cu_2c431fec_303664cuda3std3__419piecewise_constructE - _ZN40_INTERNAL_fa0f6e4f_4_k_cu_2c431fec_303664cuda3std3__45__cpo3endE)
_ZN40_INTERNAL_fa0f6e4f_4_k_cu_2c431fec_303664cuda3std3__45__cpo3endE:
	.zero		1
	.type		_ZN40_INTERNAL_fa0f6e4f_4_k_cu_2c431fec_303664cuda3std3__419piecewise_constructE,@object
	.size		_ZN40_INTERNAL_fa0f6e4f_4_k_cu_2c431fec_303664cuda3std3__419piecewise_constructE,(_ZN40_INTERNAL_fa0f6e4f_4_k_cu_2c431fec_303664cuda3std3__45__cpo4cendE - _ZN40_INTERNAL_fa0f6e4f_4_k_cu_2c431fec_303664cuda3std3__419piecewise_constructE)
_ZN40_INTERNAL_fa0f6e4f_4_k_cu_2c431fec_303664cuda3std3__419piecewise_constructE:
	.zero		1
	.type		_ZN40_INTERNAL_fa0f6e4f_4_k_cu_2c431fec_303664cuda3std3__45__cpo4cendE,@object
	.size		_ZN40_INTERNAL_fa0f6e4f_4_k_cu_2c431fec_303664cuda3std3__45__cpo4cendE,(_ZN40_INTERNAL_fa0f6e4f_4_k_cu_2c431fec_303664cuda3std6ranges3__45__cpo4swapE - _ZN40_INTERNAL_fa0f6e4f_4_k_cu_2c431fec_303664cuda3std3__45__cpo4cendE)
_ZN40_INTERNAL_fa0f6e4f_4_k_cu_2c431fec_303664cuda3std3__45__cpo4cendE:
	.zero		1
	.type		_ZN40_INTERNAL_fa0f6e4f_4_k_cu_2c431fec_303664cuda3std6ranges3__45__cpo4swapE,@object
	.size		_ZN40_INTERNAL_fa0f6e4f_4_k_cu_2c431fec_303664cuda3std6ranges3__45__cpo4swapE,(.L_10 - _ZN40_INTERNAL_fa0f6e4f_4_k_cu_2c431fec_303664cuda3std6ranges3__45__cpo4swapE)
_ZN40_INTERNAL_fa0f6e4f_4_k_cu_2c431fec_303664cuda3std6ranges3__45__cpo4swapE:
	.zero		1
.L_10:


//--------------------- .nv.constant0._ZN7cutlass13device_kernelINS_4gemm6kernel13GemmUniversalIN4cute5tupleIJiiiiEEENS1_10collective13CollectiveMmaINS1_35MainloopSm100TmaUmmaWarpSpecializedILi8ELi2ELi4ENS5_IJNS4_1CILi8EEENSA_ILi1EEESC_EEEEENS5_IJNSA_ILi256EEENSA_ILi128EEENSA_ILi32EEEEEEfNS5_IJlSC_lEEEfSJ_NS4_8TiledMMAINS4_8MMA_AtomIJNS4_23SM100_MMA_TF32_2x1SM_SSINS_10tfloat32_tESN_fLi256ELi128ELNS4_4UMMA5MajorE0ELSP_0ELNSO_7ScaleInE0ELSQ_0EEEEEENS4_6LayoutINS5_IJSC_SC_SC_EEENS5_IJNSA_ILi0EEESV_SV_EEEEENS5_IJNS4_10UnderscoreESY_SY_EEEEENS4_18SM100_TMA_2SM_LOADENS4_14ComposedLayoutINS4_7SwizzleILi3ELi4ELi3EEENS4_18smem_ptr_flag_bitsILi32EEENST_INS5_IJSB_SH_EEENS5_IJSH_SC_EEEEEEEvNS4_8identityENS4_28SM100_TMA_2SM_LOAD_MULTICASTES1A_vS1B_EENS_8epilogue10collective18CollectiveEpilogueINS1E_23Sm100TmaWarpSpecializedILi4ELi2ELi16ELb1ELb0EEEJNS5_IJSG_SG_SH_EEENS5_IJNST_ISG_SC_EENST_INSA_ILi16EEESC_EEEEEfSJ_fSJ_NS1E_6fusion15FusionCallbacksIS1I_NS1O_17LinearCombinationIffffLNS_15FloatRoundStyleE2EEES1J_S1N_JEEENS4_5SM1004TMEM4LOAD26SM100_TMEM_LOAD_32dp32b16xENS4_13SM90_TMA_LOADENS12_INS13_ILi2ELi4ELi3EEES16_NST_INS5_IJSB_S1L_EEENS5_IJS1L_SC_EEEEEEENS4_39AutoVectorizingCopyWithAssumedAlignmentILi128EEENS4_14SM90_TMA_STOREES23_S25_S25_EEEvvEEEEvNT_6ParamsE --------------------------
	.section	.nv.constant0._ZN7cutlass13device_kernelINS_4gemm6kernel13GemmUniversalIN4cute5tupleIJiiiiEEENS1_10collective13CollectiveMmaINS1_35MainloopSm100TmaUmmaWarpSpecializedILi8ELi2ELi4ENS5_IJNS4_1CILi8EEENSA_ILi1EEESC_EEEEENS5_IJNSA_ILi256EEENSA_ILi128EEENSA_ILi32EEEEEEfNS5_IJlSC_lEEEfSJ_NS4_8TiledMMAINS4_8MMA_AtomIJNS4_23SM100_MMA_TF32_2x1SM_SSINS_10tfloat32_tESN_fLi256ELi128ELNS4_4UMMA5MajorE0ELSP_0ELNSO_7ScaleInE0ELSQ_0EEEEEENS4_6LayoutINS5_IJSC_SC_SC_EEENS5_IJNSA_ILi0EEESV_SV_EEEEENS5_IJNS4_10UnderscoreESY_SY_EEEEENS4_18SM100_TMA_2SM_LOADENS4_14ComposedLayoutINS4_7SwizzleILi3ELi4ELi3EEENS4_18smem_ptr_flag_bitsILi32EEENST_INS5_IJSB_SH_EEENS5_IJSH_SC_EEEEEEEvNS4_8identityENS4_28SM100_TMA_2SM_LOAD_MULTICASTES1A_vS1B_EENS_8epilogue10collective18CollectiveEpilogueINS1E_23Sm100TmaWarpSpecializedILi4ELi2ELi16ELb1ELb0EEEJNS5_IJSG_SG_SH_EEENS5_IJNST_ISG_SC_EENST_INSA_ILi16EEESC_EEEEEfSJ_fSJ_NS1E_6fusion15FusionCallbacksIS1I_NS1O_17LinearCombinationIffffLNS_15FloatRoundStyleE2EEES1J_S1N_JEEENS4_5SM1004TMEM4LOAD26SM100_TMEM_LOAD_32dp32b16xENS4_13SM90_TMA_LOADENS12_INS13_ILi2ELi4ELi3EEES16_NST_INS5_IJSB_S1L_EEENS5_IJS1L_SC_EEEEEEENS4_39AutoVectorizingCopyWithAssumedAlignmentILi128EEENS4_14SM90_TMA_STOREES23_S25_S25_EEEvvEEEEvNT_6ParamsE,"a",@progbits
	.sectionflags	@""
	.align	4
.nv.constant0._ZN7cutlass13device_kernelINS_4gemm6kernel13GemmUniversalIN4cute5tupleIJiiiiEEENS1_10collective13CollectiveMmaINS1_35MainloopSm100TmaUmmaWarpSpecializedILi8ELi2ELi4ENS5_IJNS4_1CILi8EEENSA_ILi1EEESC_EEEEENS5_IJNSA_ILi256EEENSA_ILi128EEENSA_ILi32EEEEEEfNS5_IJlSC_lEEEfSJ_NS4_8TiledMMAINS4_8MMA_AtomIJNS4_23SM100_MMA_TF32_2x1SM_SSINS_10tfloat32_tESN_fLi256ELi128ELNS4_4UMMA5MajorE0ELSP_0ELNSO_7ScaleInE0ELSQ_0EEEEEENS4_6LayoutINS5_IJSC_SC_SC_EEENS5_IJNSA_ILi0EEESV_SV_EEEEENS5_IJNS4_10UnderscoreESY_SY_EEEEENS4_18SM100_TMA_2SM_LOADENS4_14ComposedLayoutINS4_7SwizzleILi3ELi4ELi3EEENS4_18smem_ptr_flag_bitsILi32EEENST_INS5_IJSB_SH_EEENS5_IJSH_SC_EEEEEEEvNS4_8identityENS4_28SM100_TMA_2SM_LOAD_MULTICASTES1A_vS1B_EENS_8epilogue10collective18CollectiveEpilogueINS1E_23Sm100TmaWarpSpecializedILi4ELi2ELi16ELb1ELb0EEEJNS5_IJSG_SG_SH_EEENS5_IJNST_ISG_SC_EENST_INSA_ILi16EEESC_EEEEEfSJ_fSJ_NS1E_6fusion15FusionCallbacksIS1I_NS1O_17LinearCombinationIffffLNS_15FloatRoundStyleE2EEES1J_S1N_JEEENS4_5SM1004TMEM4LOAD26SM100_TMEM_LOAD_32dp32b16xENS4_13SM90_TMA_LOADENS12_INS13_ILi2ELi4ELi3EEES16_NST_INS5_IJSB_S1L_EEENS5_IJS1L_SC_EEEEEEENS4_39AutoVectorizingCopyWithAssumedAlignmentILi128EEENS4_14SM90_TMA_STOREES23_S25_S25_EEEvvEEEEvNT_6ParamsE:
	.zero		2944


//--------------------- SYMBOLS --------------------------

	.type		.nv.reservedSmem.offset0,@object
	.size		.nv.reservedSmem.offset0,0x4
	.type		.nv.reservedSmem.cap,@object
	.size		.nv.reservedSmem.cap,0x4
	.type		__assertfail,@function
